	.target	sm_103a

	.elftype	@"ET_EXEC"


//--------------------- .note.nv.tkinfo           --------------------------
	.section	.note.nv.tkinfo,"",@"SHT_NOTE"
	.sectionflags	@"SHF_NOTE_NV_TKINFO"
	.tkinfo
        /*0018*/ 	.word	0x00000002
        /*0030*/ 	.string	""
        /*0030*/ 	.string	"ptxas"
        /*0030*/ 	.string	"Cuda compilation tools, release 13.0, V13.0.88"
        /*0030*/ 	.string	"Build cuda_13.0.r13.0/compiler.36424714_0"
        /*0030*/ 	.string	"-arch sm_103a -m 64 "



//--------------------- .note.nv.cuinfo           --------------------------
	.section	.note.nv.cuinfo,"",@"SHT_NOTE"
	.sectionflags	@"SHF_NOTE_NV_CUINFO"
        /*0018*/ 	.short	0x0002
        /*001a*/ 	.short	0x0067
        /*001c*/ 	.short	0x0082
	.zero		2


//--------------------- .nv.info                  --------------------------
	.section	.nv.info,"",@"SHT_CUDA_INFO"
	.align	4


	//----- nvinfo : EIATTR_REGCOUNT
	.align		4
        /*0000*/ 	.byte	0x04, 0x2f
        /*0002*/ 	.short	(.L_12 - .L_11)
	.align		4
.L_11:
        /*0004*/ 	.word	index@(_ZN7cutlass13device_kernelIN5flash11enable_sm90INS1_16FlashAttnFwdSm90INS1_25CollectiveMainloopFwdSm90ILi2EN4cute5tupleIJNS5_1CILi1EEES8_S8_EEENS6_IJNS7_ILi128EEENS7_ILi96EEENS7_ILi64EEEEEELi256ENS_10bfloat16_tEfNS_4arch4Sm90ELb1ELb0ELb1ELb1ELb0ELb1ELb1ELb1ELb0ELb1ELb1ELb0EEENS1_21CollectiveEpilogueFwdINS6_IJSA_NS7_ILi256EEESB_EEES9_SE_SG_Li256ELb1ELb1ELb1ELb0EEENS1_36VarlenDynamicPersistentTileSchedulerILi128ELi96ELi256ELi128ELb1ELb1ELb1ELb1ELb1ELb1EEEEEEEEEvNT_6ParamsE)
        /*0008*/ 	.word	0x00000004


	//----- nvinfo : EIATTR_FRAME_SIZE
	.align		4
.L_12:
        /*000c*/ 	.byte	0x04, 0x11
        /*000e*/ 	.short	(.L_14 - .L_13)
	.align		4
.L_13:
        /*0010*/ 	.word	index@(_ZN7cutlass13device_kernelIN5flash11enable_sm90INS1_16FlashAttnFwdSm90INS1_25CollectiveMainloopFwdSm90ILi2EN4cute5tupleIJNS5_1CILi1EEES8_S8_EEENS6_IJNS7_ILi128EEENS7_ILi96EEENS7_ILi64EEEEEELi256ENS_10bfloat16_tEfNS_4arch4Sm90ELb1ELb0ELb1ELb1ELb0ELb1ELb1ELb1ELb0ELb1ELb1ELb0EEENS1_21CollectiveEpilogueFwdINS6_IJSA_NS7_ILi256EEESB_EEES9_SE_SG_Li256ELb1ELb1ELb1ELb0EEENS1_36VarlenDynamicPersistentTileSchedulerILi128ELi96ELi256ELi128ELb1ELb1ELb1ELb1ELb1ELb1EEEEEEEEEvNT_6ParamsE)
        /*0014*/ 	.word	0x00000000


	//----- nvinfo : EIATTR_REGCOUNT
	.align		4
.L_14:
        /*0018*/ 	.byte	0x04, 0x2f
        /*001a*/ 	.short	(.L_16 - .L_15)
	.align		4
.L_15:
        /*001c*/ 	.word	index@(_ZN7cutlass13device_kernelIN5flash11enable_sm90INS1_16FlashAttnFwdSm90INS1_25CollectiveMainloopFwdSm90ILi2EN4cute5tupleIJNS5_1CILi1EEES8_S8_EEENS6_IJNS7_ILi128EEENS7_ILi96EEENS7_ILi64EEEEEELi256ENS_10bfloat16_tEfNS_4arch4Sm90ELb1ELb0ELb1ELb1ELb0ELb0ELb1ELb1ELb0ELb1ELb1ELb0EEENS1_21CollectiveEpilogueFwdINS6_IJSA_NS7_ILi256EEESB_EEES9_SE_SG_Li256ELb1ELb1ELb1ELb0EEENS1_36VarlenDynamicPersistentTileSchedulerILi128ELi96ELi256ELi128ELb1ELb1ELb1ELb1ELb1ELb1EEEEEEEEEvNT_6ParamsE)
        /*0020*/ 	.word	0x00000004


	//----- nvinfo : EIATTR_FRAME_SIZE
	.align		4
.L_16:
        /*0024*/ 	.byte	0x04, 0x11
        /*0026*/ 	.short	(.L_18 - .L_17)
	.align		4
.L_17:
        /*0028*/ 	.word	index@(_ZN7cutlass13device_kernelIN5flash11enable_sm90INS1_16FlashAttnFwdSm90INS1_25CollectiveMainloopFwdSm90ILi2EN4cute5tupleIJNS5_1CILi1EEES8_S8_EEENS6_IJNS7_ILi128EEENS7_ILi96EEENS7_ILi64EEEEEELi256ENS_10bfloat16_tEfNS_4arch4Sm90ELb1ELb0ELb1ELb1ELb0ELb0ELb1ELb1ELb0ELb1ELb1ELb0EEENS1_21CollectiveEpilogueFwdINS6_IJSA_NS7_ILi256EEESB_EEES9_SE_SG_Li256ELb1ELb1ELb1ELb0EEENS1_36VarlenDynamicPersistentTileSchedulerILi128ELi96ELi256ELi128ELb1ELb1ELb1ELb1ELb1ELb1EEEEEEEEEvNT_6ParamsE)
        /*002c*/ 	.word	0x00000000


	//----- nvinfo : EIATTR_REGCOUNT
	.align		4
.L_18:
        /*0030*/ 	.byte	0x04, 0x2f
        /*0032*/ 	.short	(.L_20 - .L_19)
	.align		4
.L_19:
        /*0034*/ 	.word	index@(_ZN7cutlass13device_kernelIN5flash11enable_sm90INS1_16FlashAttnFwdSm90INS1_25CollectiveMainloopFwdSm90ILi2EN4cute5tupleIJNS5_1CILi1EEES8_S8_EEENS6_IJNS7_ILi128EEENS7_ILi96EEENS7_ILi64EEEEEELi256ENS_10bfloat16_tEfNS_4arch4Sm90ELb1ELb0ELb1ELb1ELb0ELb1ELb0ELb1ELb0ELb1ELb1ELb0EEENS1_21CollectiveEpilogueFwdINS6_IJSA_NS7_ILi256EEESB_EEES9_SE_SG_Li256ELb1ELb1ELb1ELb0EEENS1_36VarlenDynamicPersistentTileSchedulerILi128ELi96ELi256ELi128ELb1ELb1ELb1ELb1ELb1ELb1EEEEEEEEEvNT_6ParamsE)
        /*0038*/ 	.word	0x00000004


	//----- nvinfo : EIATTR_FRAME_SIZE
	.align		4
.L_20:
        /*003c*/ 	.byte	0x04, 0x11
        /*003e*/ 	.short	(.L_22 - .L_21)
	.align		4
.L_21:
        /*0040*/ 	.word	index@(_ZN7cutlass13device_kernelIN5flash11enable_sm90INS1_16FlashAttnFwdSm90INS1_25CollectiveMainloopFwdSm90ILi2EN4cute5tupleIJNS5_1CILi1EEES8_S8_EEENS6_IJNS7_ILi128EEENS7_ILi96EEENS7_ILi64EEEEEELi256ENS_10bfloat16_tEfNS_4arch4Sm90ELb1ELb0ELb1ELb1ELb0ELb1ELb0ELb1ELb0ELb1ELb1ELb0EEENS1_21CollectiveEpilogueFwdINS6_IJSA_NS7_ILi256EEESB_EEES9_SE_SG_Li256ELb1ELb1ELb1ELb0EEENS1_36VarlenDynamicPersistentTileSchedulerILi128ELi96ELi256ELi128ELb1ELb1ELb1ELb1ELb1ELb1EEEEEEEEEvNT_6ParamsE)
        /*0044*/ 	.word	0x00000000


	//----- nvinfo : EIATTR_REGCOUNT
	.align		4
.L_22:
        /*0048*/ 	.byte	0x04, 0x2f
        /*004a*/ 	.short	(.L_24 - .L_23)
	.align		4
.L_23:
        /*004c*/ 	.word	index@(_ZN7cutlass13device_kernelIN5flash11enable_sm90INS1_16FlashAttnFwdSm90INS1_25CollectiveMainloopFwdSm90ILi2EN4cute5tupleIJNS5_1CILi1EEES8_S8_EEENS6_IJNS7_ILi128EEENS7_ILi96EEENS7_ILi64EEEEEELi256ENS_10bfloat16_tEfNS_4arch4Sm90ELb1ELb0ELb1ELb1ELb0ELb0ELb0ELb1ELb0ELb1ELb1ELb0EEENS1_21CollectiveEpilogueFwdINS6_IJSA_NS7_ILi256EEESB_EEES9_SE_SG_Li256ELb1ELb1ELb1ELb0EEENS1_36VarlenDynamicPersistentTileSchedulerILi128ELi96ELi256ELi128ELb1ELb1ELb1ELb1ELb1ELb1EEEEEEEEEvNT_6ParamsE)
        /*0050*/ 	.word	0x00000004


	//----- nvinfo : EIATTR_FRAME_SIZE
	.align		4
.L_24:
        /*0054*/ 	.byte	0x04, 0x11
        /*0056*/ 	.short	(.L_26 - .L_25)
	.align		4
.L_25:
        /*0058*/ 	.word	index@(_ZN7cutlass13device_kernelIN5flash11enable_sm90INS1_16FlashAttnFwdSm90INS1_25CollectiveMainloopFwdSm90ILi2EN4cute5tupleIJNS5_1CILi1EEES8_S8_EEENS6_IJNS7_ILi128EEENS7_ILi96EEENS7_ILi64EEEEEELi256ENS_10bfloat16_tEfNS_4arch4Sm90ELb1ELb0ELb1ELb1ELb0ELb0ELb0ELb1ELb0ELb1ELb1ELb0EEENS1_21CollectiveEpilogueFwdINS6_IJSA_NS7_ILi256EEESB_EEES9_SE_SG_Li256ELb1ELb1ELb1ELb0EEENS1_36VarlenDynamicPersistentTileSchedulerILi128ELi96ELi256ELi128ELb1ELb1ELb1ELb1ELb1ELb1EEEEEEEEEvNT_6ParamsE)
        /*005c*/ 	.word	0x00000000


	//----- nvinfo : EIATTR_REGCOUNT
	.align		4
.L_26:
        /*0060*/ 	.byte	0x04, 0x2f
        /*0062*/ 	.short	(.L_28 - .L_27)
	.align		4
.L_27:
        /*0064*/ 	.word	index@(_ZN7cutlass13device_kernelIN5flash11enable_sm90INS1_16FlashAttnFwdSm90INS1_25CollectiveMainloopFwdSm90ILi2EN4cute5tupleIJNS5_1CILi1EEES8_S8_EEENS6_IJNS7_ILi128EEENS7_ILi96EEENS7_ILi64EEEEEELi256ENS_10bfloat16_tEfNS_4arch4Sm90ELb1ELb0ELb1ELb0ELb0ELb0ELb1ELb1ELb0ELb1ELb1ELb0EEENS1_21CollectiveEpilogueFwdINS6_IJSA_NS7_ILi256EEESB_EEES9_SE_SG_Li256ELb0ELb1ELb1ELb0EEENS1_19SingleTileSchedulerILb0ELb1ELb1ELi128EEEEEEEEEvNT_6ParamsE)
        /*0068*/ 	.word	0x00000004


	//----- nvinfo : EIATTR_FRAME_SIZE
	.align		4
.L_28:
        /*006c*/ 	.byte	0x04, 0x11
        /*006e*/ 	.short	(.L_30 - .L_29)
	.align		4
.L_29:
        /*0070*/ 	.word	index@(_ZN7cutlass13device_kernelIN5flash11enable_sm90INS1_16FlashAttnFwdSm90INS1_25CollectiveMainloopFwdSm90ILi2EN4cute5tupleIJNS5_1CILi1EEES8_S8_EEENS6_IJNS7_ILi128EEENS7_ILi96EEENS7_ILi64EEEEEELi256ENS_10bfloat16_tEfNS_4arch4Sm90ELb1ELb0ELb1ELb0ELb0ELb0ELb1ELb1ELb0ELb1ELb1ELb0EEENS1_21CollectiveEpilogueFwdINS6_IJSA_NS7_ILi256EEESB_EEES9_SE_SG_Li256ELb0ELb1ELb1ELb0EEENS1_19SingleTileSchedulerILb0ELb1ELb1ELi128EEEEEEEEEvNT_6ParamsE)
        /*0074*/ 	.word	0x00000000


	//----- nvinfo : EIATTR_REGCOUNT
	.align		4
.L_30:
        /*0078*/ 	.byte	0x04, 0x2f
        /*007a*/ 	.short	(.L_32 - .L_31)
	.align		4
.L_31:
        /*007c*/ 	.word	index@(_ZN7cutlass13device_kernelIN5flash11enable_sm90INS1_16FlashAttnFwdSm90INS1_25CollectiveMainloopFwdSm90ILi2EN4cute5tupleIJNS5_1CILi1EEES8_S8_EEENS6_IJNS7_ILi128EEENS7_ILi96EEENS7_ILi64EEEEEELi256ENS_10bfloat16_tEfNS_4arch4Sm90ELb1ELb0ELb1ELb0ELb0ELb0ELb0ELb1ELb0ELb1ELb1ELb0EEENS1_21CollectiveEpilogueFwdINS6_IJSA_NS7_ILi256EEESB_EEES9_SE_SG_Li256ELb0ELb1ELb1ELb0EEENS1_19SingleTileSchedulerILb0ELb1ELb1ELi128EEEEEEEEEvNT_6ParamsE)
        /*0080*/ 	.word	0x00000004


	//----- nvinfo : EIATTR_FRAME_SIZE
	.align		4
.L_32:
        /*0084*/ 	.byte	0x04, 0x11
        /*0086*/ 	.short	(.L_34 - .L_33)
	.align		4
.L_33:
        /*0088*/ 	.word	index@(_ZN7cutlass13device_kernelIN5flash11enable_sm90INS1_16FlashAttnFwdSm90INS1_25CollectiveMainloopFwdSm90ILi2EN4cute5tupleIJNS5_1CILi1EEES8_S8_EEENS6_IJNS7_ILi128EEENS7_ILi96EEENS7_ILi64EEEEEELi256ENS_10bfloat16_tEfNS_4arch4Sm90ELb1ELb0ELb1ELb0ELb0ELb0ELb0ELb1ELb0ELb1ELb1ELb0EEENS1_21CollectiveEpilogueFwdINS6_IJSA_NS7_ILi256EEESB_EEES9_SE_SG_Li256ELb0ELb1ELb1ELb0EEENS1_19SingleTileSchedulerILb0ELb1ELb1ELi128EEEEEEEEEvNT_6ParamsE)
        /*008c*/ 	.word	0x00000000


	//----- nvinfo : EIATTR_REGCOUNT
	.align		4
.L_34:
        /*0090*/ 	.byte	0x04, 0x2f
        /*0092*/ 	.short	(.L_36 - .L_35)
	.align		4
.L_35:
        /*0094*/ 	.word	index@(_ZN7cutlass13device_kernelIN5flash11enable_sm90INS1_16FlashAttnFwdSm90INS1_25CollectiveMainloopFwdSm90ILi2EN4cute5tupleIJNS5_1CILi1EEES8_S8_EEENS6_IJNS7_ILi128EEENS7_ILi96EEENS7_ILi64EEEEEELi256ENS_10bfloat16_tEfNS_4arch4Sm90ELb0ELb1ELb1ELb1ELb0ELb1ELb1ELb1ELb0ELb1ELb1ELb0EEENS1_21CollectiveEpilogueFwdINS6_IJSA_NS7_ILi256EEESB_EEES9_SE_SG_Li256ELb1ELb1ELb1ELb0EEENS1_36VarlenDynamicPersistentTileSchedulerILi128ELi96ELi256ELi128ELb1ELb1ELb1ELb1ELb0ELb1EEEEEEEEEvNT_6ParamsE)
        /*0098*/ 	.word	0x00000004


	//----- nvinfo : EIATTR_FRAME_SIZE
	.align		4
.L_36:
        /*009c*/ 	.byte	0x04, 0x11
        /*009e*/ 	.short	(.L_38 - .L_37)
	.align		4
.L_37:
        /*00a0*/ 	.word	index@(_ZN7cutlass13device_kernelIN5flash11enable_sm90INS1_16FlashAttnFwdSm90INS1_25CollectiveMainloopFwdSm90ILi2EN4cute5tupleIJNS5_1CILi1EEES8_S8_EEENS6_IJNS7_ILi128EEENS7_ILi96EEENS7_ILi64EEEEEELi256ENS_10bfloat16_tEfNS_4arch4Sm90ELb0ELb1ELb1ELb1ELb0ELb1ELb1ELb1ELb0ELb1ELb1ELb0EEENS1_21CollectiveEpilogueFwdINS6_IJSA_NS7_ILi256EEESB_EEES9_SE_SG_Li256ELb1ELb1ELb1ELb0EEENS1_36VarlenDynamicPersistentTileSchedulerILi128ELi96ELi256ELi128ELb1ELb1ELb1ELb1ELb0ELb1EEEEEEEEEvNT_6ParamsE)
        /*00a4*/ 	.word	0x00000000


	//----- nvinfo : EIATTR_REGCOUNT
	.align		4
.L_38:
        /*00a8*/ 	.byte	0x04, 0x2f
        /*00aa*/ 	.short	(.L_40 - .L_39)
	.align		4
.L_39:
        /*00ac*/ 	.word	index@(_ZN7cutlass13device_kernelIN5flash11enable_sm90INS1_16FlashAttnFwdSm90INS1_25CollectiveMainloopFwdSm90ILi2EN4cute5tupleIJNS5_1CILi1EEES8_S8_EEENS6_IJNS7_ILi128EEENS7_ILi96EEENS7_ILi64EEEEEELi256ENS_10bfloat16_tEfNS_4arch4Sm90ELb0ELb1ELb1ELb1ELb0ELb0ELb1ELb1ELb0ELb1ELb1ELb0EEENS1_21CollectiveEpilogueFwdINS6_IJSA_NS7_ILi256EEESB_EEES9_SE_SG_Li256ELb1ELb1ELb1ELb0EEENS1_36VarlenDynamicPersistentTileSchedulerILi128ELi96ELi256ELi128ELb1ELb1ELb1ELb1ELb0ELb1EEEEEEEEEvNT_6ParamsE)
        /*00b0*/ 	.word	0x00000004


	//----- nvinfo : EIATTR_FRAME_SIZE
	.align		4
.L_40:
        /*00b4*/ 	.byte	0x04, 0x11
        /*00b6*/ 	.short	(.L_42 - .L_41)
	.align		4
.L_41:
        /*00b8*/ 	.word	index@(_ZN7cutlass13device_kernelIN5flash11enable_sm90INS1_16FlashAttnFwdSm90INS1_25CollectiveMainloopFwdSm90ILi2EN4cute5tupleIJNS5_1CILi1EEES8_S8_EEENS6_IJNS7_ILi128EEENS7_ILi96EEENS7_ILi64EEEEEELi256ENS_10bfloat16_tEfNS_4arch4Sm90ELb0ELb1ELb1ELb1ELb0ELb0ELb1ELb1ELb0ELb1ELb1ELb0EEENS1_21CollectiveEpilogueFwdINS6_IJSA_NS7_ILi256EEESB_EEES9_SE_SG_Li256ELb1ELb1ELb1ELb0EEENS1_36VarlenDynamicPersistentTileSchedulerILi128ELi96ELi256ELi128ELb1ELb1ELb1ELb1ELb0ELb1EEEEEEEEEvNT_6ParamsE)
        /*00bc*/ 	.word	0x00000000


	//----- nvinfo : EIATTR_REGCOUNT
	.align		4
.L_42:
        /*00c0*/ 	.byte	0x04, 0x2f
        /*00c2*/ 	.short	(.L_44 - .L_43)
	.align		4
.L_43:
        /*00c4*/ 	.word	index@(_ZN7cutlass13device_kernelIN5flash11enable_sm90INS1_16FlashAttnFwdSm90INS1_25CollectiveMainloopFwdSm90ILi2EN4cute5tupleIJNS5_1CILi1EEES8_S8_EEENS6_IJNS7_ILi128EEENS7_ILi96EEENS7_ILi64EEEEEELi256ENS_10bfloat16_tEfNS_4arch4Sm90ELb0ELb1ELb1ELb1ELb0ELb1ELb0ELb1ELb0ELb1ELb1ELb0EEENS1_21CollectiveEpilogueFwdINS6_IJSA_NS7_ILi256EEESB_EEES9_SE_SG_Li256ELb1ELb1ELb1ELb0EEENS1_36VarlenDynamicPersistentTileSchedulerILi128ELi96ELi256ELi128ELb1ELb1ELb1ELb1ELb0ELb1EEEEEEEEEvNT_6ParamsE)
        /*00c8*/ 	.word	0x00000004


	//----- nvinfo : EIATTR_FRAME_SIZE
	.align		4
.L_44:
        /*00cc*/ 	.byte	0x04, 0x11
        /*00ce*/ 	.short	(.L_46 - .L_45)
	.align		4
.L_45:
        /*00d0*/ 	.word	index@(_ZN7cutlass13device_kernelIN5flash11enable_sm90INS1_16FlashAttnFwdSm90INS1_25CollectiveMainloopFwdSm90ILi2EN4cute5tupleIJNS5_1CILi1EEES8_S8_EEENS6_IJNS7_ILi128EEENS7_ILi96EEENS7_ILi64EEEEEELi256ENS_10bfloat16_tEfNS_4arch4Sm90ELb0ELb1ELb1ELb1ELb0ELb1ELb0ELb1ELb0ELb1ELb1ELb0EEENS1_21CollectiveEpilogueFwdINS6_IJSA_NS7_ILi256EEESB_EEES9_SE_SG_Li256ELb1ELb1ELb1ELb0EEENS1_36VarlenDynamicPersistentTileSchedulerILi128ELi96ELi256ELi128ELb1ELb1ELb1ELb1ELb0ELb1EEEEEEEEEvNT_6ParamsE)
        /*00d4*/ 	.word	0x00000000


	//----- nvinfo : EIATTR_REGCOUNT
	.align		4
.L_46:
        /*00d8*/ 	.byte	0x04, 0x2f
        /*00da*/ 	.short	(.L_48 - .L_47)
	.align		4
.L_47:
        /*00dc*/ 	.word	index@(_ZN7cutlass13device_kernelIN5flash11enable_sm90INS1_16FlashAttnFwdSm90INS1_25CollectiveMainloopFwdSm90ILi2EN4cute5tupleIJNS5_1CILi1EEES8_S8_EEENS6_IJNS7_ILi128EEENS7_ILi96EEENS7_ILi64EEEEEELi256ENS_10bfloat16_tEfNS_4arch4Sm90ELb0ELb1ELb1ELb1ELb0ELb0ELb0ELb1ELb0ELb1ELb1ELb0EEENS1_21CollectiveEpilogueFwdINS6_IJSA_NS7_ILi256EEESB_EEES9_SE_SG_Li256ELb1ELb1ELb1ELb0EEENS1_36VarlenDynamicPersistentTileSchedulerILi128ELi96ELi256ELi128ELb1ELb1ELb1ELb1ELb0ELb1EEEEEEEEEvNT_6ParamsE)
        /*00e0*/ 	.word	0x00000004


	//----- nvinfo : EIATTR_FRAME_SIZE
	.align		4
.L_48:
        /*00e4*/ 	.byte	0x04, 0x11
        /*00e6*/ 	.short	(.L_50 - .L_49)
	.align		4
.L_49:
        /*00e8*/ 	.word	index@(_ZN7cutlass13device_kernelIN5flash11enable_sm90INS1_16FlashAttnFwdSm90INS1_25CollectiveMainloopFwdSm90ILi2EN4cute5tupleIJNS5_1CILi1EEES8_S8_EEENS6_IJNS7_ILi128EEENS7_ILi96EEENS7_ILi64EEEEEELi256ENS_10bfloat16_tEfNS_4arch4Sm90ELb0ELb1ELb1ELb1ELb0ELb0ELb0ELb1ELb0ELb1ELb1ELb0EEENS1_21CollectiveEpilogueFwdINS6_IJSA_NS7_ILi256EEESB_EEES9_SE_SG_Li256ELb1ELb1ELb1ELb0EEENS1_36VarlenDynamicPersistentTileSchedulerILi128ELi96ELi256ELi128ELb1ELb1ELb1ELb1ELb0ELb1EEEEEEEEEvNT_6ParamsE)
        /*00ec*/ 	.word	0x00000000


	//----- nvinfo : EIATTR_REGCOUNT
	.align		4
.L_50:
        /*00f0*/ 	.byte	0x04, 0x2f
        /*00f2*/ 	.short	(.L_52 - .L_51)
	.align		4
.L_51:
        /*00f4*/ 	.word	index@(_ZN7cutlass13device_kernelIN5flash11enable_sm90INS1_16FlashAttnFwdSm90INS1_25CollectiveMainloopFwdSm90ILi2EN4cute5tupleIJNS5_1CILi1EEES8_S8_EEENS6_IJNS7_ILi128EEENS7_ILi96EEENS7_ILi64EEEEEELi256ENS_10bfloat16_tEfNS_4arch4Sm90ELb0ELb1ELb1ELb0ELb0ELb0ELb1ELb1ELb0ELb1ELb1ELb0EEENS1_21CollectiveEpilogueFwdINS6_IJSA_NS7_ILi256EEESB_EEES9_SE_SG_Li256ELb0ELb1ELb1ELb0EEENS1_19SingleTileSchedulerILb0ELb1ELb1ELi128EEEEEEEEEvNT_6ParamsE)
        /*00f8*/ 	.word	0x00000004


	//----- nvinfo : EIATTR_FRAME_SIZE
	.align		4
.L_52:
        /*00fc*/ 	.byte	0x04, 0x11
        /*00fe*/ 	.short	(.L_54 - .L_53)
	.align		4
.L_53:
        /*0100*/ 	.word	index@(_ZN7cutlass13device_kernelIN5flash11enable_sm90INS1_16FlashAttnFwdSm90INS1_25CollectiveMainloopFwdSm90ILi2EN4cute5tupleIJNS5_1CILi1EEES8_S8_EEENS6_IJNS7_ILi128EEENS7_ILi96EEENS7_ILi64EEEEEELi256ENS_10bfloat16_tEfNS_4arch4Sm90ELb0ELb1ELb1ELb0ELb0ELb0ELb1ELb1ELb0ELb1ELb1ELb0EEENS1_21CollectiveEpilogueFwdINS6_IJSA_NS7_ILi256EEESB_EEES9_SE_SG_Li256ELb0ELb1ELb1ELb0EEENS1_19SingleTileSchedulerILb0ELb1ELb1ELi128EEEEEEEEEvNT_6ParamsE)
        /*0104*/ 	.word	0x00000000


	//----- nvinfo : EIATTR_REGCOUNT
	.align		4
.L_54:
        /*0108*/ 	.byte	0x04, 0x2f
        /*010a*/ 	.short	(.L_56 - .L_55)
	.align		4
.L_55:
        /*010c*/ 	.word	index@(_ZN7cutlass13device_kernelIN5flash11enable_sm90INS1_16FlashAttnFwdSm90INS1_25CollectiveMainloopFwdSm90ILi2EN4cute5tupleIJNS5_1CILi1EEES8_S8_EEENS6_IJNS7_ILi128EEENS7_ILi96EEENS7_ILi64EEEEEELi256ENS_10bfloat16_tEfNS_4arch4Sm90ELb0ELb1ELb1ELb0ELb0ELb0ELb0ELb1ELb0ELb1ELb1ELb0EEENS1_21CollectiveEpilogueFwdINS6_IJSA_NS7_ILi256EEESB_EEES9_SE_SG_Li256ELb0ELb1ELb1ELb0EEENS1_19SingleTileSchedulerILb0ELb1ELb1ELi128EEEEEEEEEvNT_6ParamsE)
        /*0110*/ 	.word	0x00000004


	//----- nvinfo : EIATTR_FRAME_SIZE
	.align		4
.L_56:
        /*0114*/ 	.byte	0x04, 0x11
        /*0116*/ 	.short	(.L_58 - .L_57)
	.align		4
.L_57:
        /*0118*/ 	.word	index@(_ZN7cutlass13device_kernelIN5flash11enable_sm90INS1_16FlashAttnFwdSm90INS1_25CollectiveMainloopFwdSm90ILi2EN4cute5tupleIJNS5_1CILi1EEES8_S8_EEENS6_IJNS7_ILi128EEENS7_ILi96EEENS7_ILi64EEEEEELi256ENS_10bfloat16_tEfNS_4arch4Sm90ELb0ELb1ELb1ELb0ELb0ELb0ELb0ELb1ELb0ELb1ELb1ELb0EEENS1_21CollectiveEpilogueFwdINS6_IJSA_NS7_ILi256EEESB_EEES9_SE_SG_Li256ELb0ELb1ELb1ELb0EEENS1_19SingleTileSchedulerILb0ELb1ELb1ELi128EEEEEEEEEvNT_6ParamsE)
        /*011c*/ 	.word	0x00000000


	//----- nvinfo : EIATTR_REGCOUNT
	.align		4
.L_58:
        /*0120*/ 	.byte	0x04, 0x2f
        /*0122*/ 	.short	(.L_60 - .L_59)
	.align		4
.L_59:
        /*0124*/ 	.word	index@(_ZN7cutlass13device_kernelIN5flash11enable_sm90INS1_16FlashAttnFwdSm90INS1_25CollectiveMainloopFwdSm90ILi2EN4cute5tupleIJNS5_1CILi1EEES8_S8_EEENS6_IJNS7_ILi128EEENS7_ILi96EEENS7_ILi64EEEEEELi256ENS_10bfloat16_tEfNS_4arch4Sm90ELb0ELb0ELb1ELb1ELb0ELb1ELb1ELb1ELb0ELb1ELb1ELb0EEENS1_21CollectiveEpilogueFwdINS6_IJSA_NS7_ILi256EEESB_EEES9_SE_SG_Li256ELb1ELb1ELb1ELb0EEENS1_36VarlenDynamicPersistentTileSchedulerILi128ELi96ELi256ELi128ELb1ELb1ELb1ELb0ELb1ELb1EEEEEEEEEvNT_6ParamsE)
        /*0128*/ 	.word	0x00000004


	//----- nvinfo : EIATTR_FRAME_SIZE
	.align		4
.L_60:
        /*012c*/ 	.byte	0x04, 0x11
        /*012e*/ 	.short	(.L_62 - .L_61)
	.align		4
.L_61:
        /*0130*/ 	.word	index@(_ZN7cutlass13device_kernelIN5flash11enable_sm90INS1_16FlashAttnFwdSm90INS1_25CollectiveMainloopFwdSm90ILi2EN4cute5tupleIJNS5_1CILi1EEES8_S8_EEENS6_IJNS7_ILi128EEENS7_ILi96EEENS7_ILi64EEEEEELi256ENS_10bfloat16_tEfNS_4arch4Sm90ELb0ELb0ELb1ELb1ELb0ELb1ELb1ELb1ELb0ELb1ELb1ELb0EEENS1_21CollectiveEpilogueFwdINS6_IJSA_NS7_ILi256EEESB_EEES9_SE_SG_Li256ELb1ELb1ELb1ELb0EEENS1_36VarlenDynamicPersistentTileSchedulerILi128ELi96ELi256ELi128ELb1ELb1ELb1ELb0ELb1ELb1EEEEEEEEEvNT_6ParamsE)
        /*0134*/ 	.word	0x00000000


	//----- nvinfo : EIATTR_REGCOUNT
	.align		4
.L_62:
        /*0138*/ 	.byte	0x04, 0x2f
        /*013a*/ 	.short	(.L_64 - .L_63)
	.align		4
.L_63:
        /*013c*/ 	.word	index@(_ZN7cutlass13device_kernelIN5flash11enable_sm90INS1_16FlashAttnFwdSm90INS1_25CollectiveMainloopFwdSm90ILi2EN4cute5tupleIJNS5_1CILi1EEES8_S8_EEENS6_IJNS7_ILi128EEENS7_ILi96EEENS7_ILi64EEEEEELi256ENS_10bfloat16_tEfNS_4arch4Sm90ELb0ELb0ELb1ELb1ELb0ELb0ELb1ELb1ELb0ELb1ELb1ELb0EEENS1_21CollectiveEpilogueFwdINS6_IJSA_NS7_ILi256EEESB_EEES9_SE_SG_Li256ELb1ELb1ELb1ELb0EEENS1_36VarlenDynamicPersistentTileSchedulerILi128ELi96ELi256ELi128ELb1ELb1ELb1ELb0ELb1ELb1EEEEEEEEEvNT_6ParamsE)
        /*0140*/ 	.word	0x00000004


	//----- nvinfo : EIATTR_FRAME_SIZE
	.align		4
.L_64:
        /*0144*/ 	.byte	0x04, 0x11
        /*0146*/ 	.short	(.L_66 - .L_65)
	.align		4
.L_65:
        /*0148*/ 	.word	index@(_ZN7cutlass13device_kernelIN5flash11enable_sm90INS1_16FlashAttnFwdSm90INS1_25CollectiveMainloopFwdSm90ILi2EN4cute5tupleIJNS5_1CILi1EEES8_S8_EEENS6_IJNS7_ILi128EEENS7_ILi96EEENS7_ILi64EEEEEELi256ENS_10bfloat16_tEfNS_4arch4Sm90ELb0ELb0ELb1ELb1ELb0ELb0ELb1ELb1ELb0ELb1ELb1ELb0EEENS1_21CollectiveEpilogueFwdINS6_IJSA_NS7_ILi256EEESB_EEES9_SE_SG_Li256ELb1ELb1ELb1ELb0EEENS1_36VarlenDynamicPersistentTileSchedulerILi128ELi96ELi256ELi128ELb1ELb1ELb1ELb0ELb1ELb1EEEEEEEEEvNT_6ParamsE)
        /*014c*/ 	.word	0x00000000


	//----- nvinfo : EIATTR_REGCOUNT
	.align		4
.L_66:
        /*0150*/ 	.byte	0x04, 0x2f
        /*0152*/ 	.short	(.L_68 - .L_67)
	.align		4
.L_67:
        /*0154*/ 	.word	index@(_ZN7cutlass13device_kernelIN5flash11enable_sm90INS1_16FlashAttnFwdSm90INS1_25CollectiveMainloopFwdSm90ILi2EN4cute5tupleIJNS5_1CILi1EEES8_S8_EEENS6_IJNS7_ILi128EEENS7_ILi96EEENS7_ILi64EEEEEELi256ENS_10bfloat16_tEfNS_4arch4Sm90ELb0ELb0ELb1ELb1ELb0ELb1ELb0ELb1ELb0ELb1ELb1ELb0EEENS1_21CollectiveEpilogueFwdINS6_IJSA_NS7_ILi256EEESB_EEES9_SE_SG_Li256ELb1ELb1ELb1ELb0EEENS1_36VarlenDynamicPersistentTileSchedulerILi128ELi96ELi256ELi128ELb1ELb1ELb1ELb0ELb1ELb1EEEEEEEEEvNT_6ParamsE)
        /*0158*/ 	.word	0x00000004


	//----- nvinfo : EIATTR_FRAME_SIZE
	.align		4
.L_68:
        /*015c*/ 	.byte	0x04, 0x11
        /*015e*/ 	.short	(.L_70 - .L_69)
	.align		4
.L_69:
        /*0160*/ 	.word	index@(_ZN7cutlass13device_kernelIN5flash11enable_sm90INS1_16FlashAttnFwdSm90INS1_25CollectiveMainloopFwdSm90ILi2EN4cute5tupleIJNS5_1CILi1EEES8_S8_EEENS6_IJNS7_ILi128EEENS7_ILi96EEENS7_ILi64EEEEEELi256ENS_10bfloat16_tEfNS_4arch4Sm90ELb0ELb0ELb1ELb1ELb0ELb1ELb0ELb1ELb0ELb1ELb1ELb0EEENS1_21CollectiveEpilogueFwdINS6_IJSA_NS7_ILi256EEESB_EEES9_SE_SG_Li256ELb1ELb1ELb1ELb0EEENS1_36VarlenDynamicPersistentTileSchedulerILi128ELi96ELi256ELi128ELb1ELb1ELb1ELb0ELb1ELb1EEEEEEEEEvNT_6ParamsE)
        /*0164*/ 	.word	0x00000000


	//----- nvinfo : EIATTR_REGCOUNT
	.align		4
.L_70:
        /*0168*/ 	.byte	0x04, 0x2f
        /*016a*/ 	.short	(.L_72 - .L_71)
	.align		4
.L_71:
        /*016c*/ 	.word	index@(_ZN7cutlass13device_kernelIN5flash11enable_sm90INS1_16FlashAttnFwdSm90INS1_25CollectiveMainloopFwdSm90ILi2EN4cute5tupleIJNS5_1CILi1EEES8_S8_EEENS6_IJNS7_ILi128EEENS7_ILi96EEENS7_ILi64EEEEEELi256ENS_10bfloat16_tEfNS_4arch4Sm90ELb0ELb0ELb1ELb1ELb0ELb0ELb0ELb1ELb0ELb1ELb1ELb0EEENS1_21CollectiveEpilogueFwdINS6_IJSA_NS7_ILi256EEESB_EEES9_SE_SG_Li256ELb1ELb1ELb1ELb0EEENS1_36VarlenDynamicPersistentTileSchedulerILi128ELi96ELi256ELi128ELb1ELb1ELb1ELb0ELb1ELb1EEEEEEEEEvNT_6ParamsE)
        /*0170*/ 	.word	0x00000004


	//----- nvinfo : EIATTR_FRAME_SIZE
	.align		4
.L_72:
        /*0174*/ 	.byte	0x04, 0x11
        /*0176*/ 	.short	(.L_74 - .L_73)
	.align		4
.L_73:
        /*0178*/ 	.word	index@(_ZN7cutlass13device_kernelIN5flash11enable_sm90INS1_16FlashAttnFwdSm90INS1_25CollectiveMainloopFwdSm90ILi2EN4cute5tupleIJNS5_1CILi1EEES8_S8_EEENS6_IJNS7_ILi128EEENS7_ILi96EEENS7_ILi64EEEEEELi256ENS_10bfloat16_tEfNS_4arch4Sm90ELb0ELb0ELb1ELb1ELb0ELb0ELb0ELb1ELb0ELb1ELb1ELb0EEENS1_21CollectiveEpilogueFwdINS6_IJSA_NS7_ILi256EEESB_EEES9_SE_SG_Li256ELb1ELb1ELb1ELb0EEENS1_36VarlenDynamicPersistentTileSchedulerILi128ELi96ELi256ELi128ELb1ELb1ELb1ELb0ELb1ELb1EEEEEEEEEvNT_6ParamsE)
        /*017c*/ 	.word	0x00000000


	//----- nvinfo : EIATTR_REGCOUNT
	.align		4
.L_74:
        /*0180*/ 	.byte	0x04, 0x2f
        /*0182*/ 	.short	(.L_76 - .L_75)
	.align		4
.L_75:
        /*0184*/ 	.word	index@(_ZN7cutlass13device_kernelIN5flash11enable_sm90INS1_16FlashAttnFwdSm90INS1_25CollectiveMainloopFwdSm90ILi2EN4cute5tupleIJNS5_1CILi1EEES8_S8_EEENS6_IJNS7_ILi128EEENS7_ILi96EEENS7_ILi64EEEEEELi256ENS_10bfloat16_tEfNS_4arch4Sm90ELb0ELb0ELb1ELb0ELb0ELb0ELb1ELb1ELb0ELb1ELb1ELb0EEENS1_21CollectiveEpilogueFwdINS6_IJSA_NS7_ILi256EEESB_EEES9_SE_SG_Li256ELb0ELb1ELb1ELb0EEENS1_19SingleTileSchedulerILb0ELb1ELb1ELi128EEEEEEEEEvNT_6ParamsE)
        /*0188*/ 	.word	0x00000004


	//----- nvinfo : EIATTR_FRAME_SIZE
	.align		4
.L_76:
        /*018c*/ 	.byte	0x04, 0x11
        /*018e*/ 	.short	(.L_78 - .L_77)
	.align		4
.L_77:
        /*0190*/ 	.word	index@(_ZN7cutlass13device_kernelIN5flash11enable_sm90INS1_16FlashAttnFwdSm90INS1_25CollectiveMainloopFwdSm90ILi2EN4cute5tupleIJNS5_1CILi1EEES8_S8_EEENS6_IJNS7_ILi128EEENS7_ILi96EEENS7_ILi64EEEEEELi256ENS_10bfloat16_tEfNS_4arch4Sm90ELb0ELb0ELb1ELb0ELb0ELb0ELb1ELb1ELb0ELb1ELb1ELb0EEENS1_21CollectiveEpilogueFwdINS6_IJSA_NS7_ILi256EEESB_EEES9_SE_SG_Li256ELb0ELb1ELb1ELb0EEENS1_19SingleTileSchedulerILb0ELb1ELb1ELi128EEEEEEEEEvNT_6ParamsE)
        /*0194*/ 	.word	0x00000000


	//----- nvinfo : EIATTR_REGCOUNT
	.align		4
.L_78:
        /*0198*/ 	.byte	0x04, 0x2f
        /*019a*/ 	.short	(.L_80 - .L_79)
	.align		4
.L_79:
        /*019c*/ 	.word	index@(_ZN7cutlass13device_kernelIN5flash11enable_sm90INS1_16FlashAttnFwdSm90INS1_25CollectiveMainloopFwdSm90ILi2EN4cute5tupleIJNS5_1CILi1EEES8_S8_EEENS6_IJNS7_ILi128EEENS7_ILi96EEENS7_ILi64EEEEEELi256ENS_10bfloat16_tEfNS_4arch4Sm90ELb0ELb0ELb1ELb0ELb0ELb0ELb0ELb1ELb0ELb1ELb1ELb0EEENS1_21CollectiveEpilogueFwdINS6_IJSA_NS7_ILi256EEESB_EEES9_SE_SG_Li256ELb0ELb1ELb1ELb0EEENS1_19SingleTileSchedulerILb0ELb1ELb1ELi128EEEEEEEEEvNT_6ParamsE)
        /*01a0*/ 	.word	0x00000004


	//----- nvinfo : EIATTR_FRAME_SIZE
	.align		4
.L_80:
        /*01a4*/ 	.byte	0x04, 0x11
        /*01a6*/ 	.short	(.L_82 - .L_81)
	.align		4
.L_81:
        /*01a8*/ 	.word	index@(_ZN7cutlass13device_kernelIN5flash11enable_sm90INS1_16FlashAttnFwdSm90INS1_25CollectiveMainloopFwdSm90ILi2EN4cute5tupleIJNS5_1CILi1EEES8_S8_EEENS6_IJNS7_ILi128EEENS7_ILi96EEENS7_ILi64EEEEEELi256ENS_10bfloat16_tEfNS_4arch4Sm90ELb0ELb0ELb1ELb0ELb0ELb0ELb0ELb1ELb0ELb1ELb1ELb0EEENS1_21CollectiveEpilogueFwdINS6_IJSA_NS7_ILi256EEESB_EEES9_SE_SG_Li256ELb0ELb1ELb1ELb0EEENS1_19SingleTileSchedulerILb0ELb1ELb1ELi128EEEEEEEEEvNT_6ParamsE)
        /*01ac*/ 	.word	0x00000000


	//----- nvinfo : EIATTR_MIN_STACK_SIZE
	.align		4
.L_82:
        /*01b0*/ 	.byte	0x04, 0x12
        /*01b2*/ 	.short	(.L_84 - .L_83)
	.align		4
.L_83:
        /*01b4*/ 	.word	index@(_ZN7cutlass13device_kernelIN5flash11enable_sm90INS1_16FlashAttnFwdSm90INS1_25CollectiveMainloopFwdSm90ILi2EN4cute5tupleIJNS5_1CILi1EEES8_S8_EEENS6_IJNS7_ILi128EEENS7_ILi96EEENS7_ILi64EEEEEELi256ENS_10bfloat16_tEfNS_4arch4Sm90ELb0ELb0ELb1ELb0ELb0ELb0ELb0ELb1ELb0ELb1ELb1ELb0EEENS1_21CollectiveEpilogueFwdINS6_IJSA_NS7_ILi256EEESB_EEES9_SE_SG_Li256ELb0ELb1ELb1ELb0EEENS1_19SingleTileSchedulerILb0ELb1ELb1ELi128EEEEEEEEEvNT_6ParamsE)
        /*01b8*/ 	.word	0x00000000


	//----- nvinfo : EIATTR_MIN_STACK_SIZE
	.align		4
.L_84:
        /*01bc*/ 	.byte	0x04, 0x12
        /*01be*/ 	.short	(.L_86 - .L_85)
	.align		4
.L_85:
        /*01c0*/ 	.word	index@(_ZN7cutlass13device_kernelIN5flash11enable_sm90INS1_16FlashAttnFwdSm90INS1_25CollectiveMainloopFwdSm90ILi2EN4cute5tupleIJNS5_1CILi1EEES8_S8_EEENS6_IJNS7_ILi128EEENS7_ILi96EEENS7_ILi64EEEEEELi256ENS_10bfloat16_tEfNS_4arch4Sm90ELb0ELb0ELb1ELb0ELb0ELb0ELb1ELb1ELb0ELb1ELb1ELb0EEENS1_21CollectiveEpilogueFwdINS6_IJSA_NS7_ILi256EEESB_EEES9_SE_SG_Li256ELb0ELb1ELb1ELb0EEENS1_19SingleTileSchedulerILb0ELb1ELb1ELi128EEEEEEEEEvNT_6ParamsE)
        /*01c4*/ 	.word	0x00000000


	//----- nvinfo : EIATTR_MIN_STACK_SIZE
	.align		4
.L_86:
        /*01c8*/ 	.byte	0x04, 0x12
        /*01ca*/ 	.short	(.L_88 - .L_87)
	.align		4
.L_87:
        /*01cc*/ 	.word	index@(_ZN7cutlass13device_kernelIN5flash11enable_sm90INS1_16FlashAttnFwdSm90INS1_25CollectiveMainloopFwdSm90ILi2EN4cute5tupleIJNS5_1CILi1EEES8_S8_EEENS6_IJNS7_ILi128EEENS7_ILi96EEENS7_ILi64EEEEEELi256ENS_10bfloat16_tEfNS_4arch4Sm90ELb0ELb0ELb1ELb1ELb0ELb0ELb0ELb1ELb0ELb1ELb1ELb0EEENS1_21CollectiveEpilogueFwdINS6_IJSA_NS7_ILi256EEESB_EEES9_SE_SG_Li256ELb1ELb1ELb1ELb0EEENS1_36VarlenDynamicPersistentTileSchedulerILi128ELi96ELi256ELi128ELb1ELb1ELb1ELb0ELb1ELb1EEEEEEEEEvNT_6ParamsE)
        /*01d0*/ 	.word	0x00000000


	//----- nvinfo : EIATTR_MIN_STACK_SIZE
	.align		4
.L_88:
        /*01d4*/ 	.byte	0x04, 0x12
        /*01d6*/ 	.short	(.L_90 - .L_89)
	.align		4
.L_89:
        /*01d8*/ 	.word	index@(_ZN7cutlass13device_kernelIN5flash11enable_sm90INS1_16FlashAttnFwdSm90INS1_25CollectiveMainloopFwdSm90ILi2EN4cute5tupleIJNS5_1CILi1EEES8_S8_EEENS6_IJNS7_ILi128EEENS7_ILi96EEENS7_ILi64EEEEEELi256ENS_10bfloat16_tEfNS_4arch4Sm90ELb0ELb0ELb1ELb1ELb0ELb1ELb0ELb1ELb0ELb1ELb1ELb0EEENS1_21CollectiveEpilogueFwdINS6_IJSA_NS7_ILi256EEESB_EEES9_SE_SG_Li256ELb1ELb1ELb1ELb0EEENS1_36VarlenDynamicPersistentTileSchedulerILi128ELi96ELi256ELi128ELb1ELb1ELb1ELb0ELb1ELb1EEEEEEEEEvNT_6ParamsE)
        /*01dc*/ 	.word	0x00000000


	//----- nvinfo : EIATTR_MIN_STACK_SIZE
	.align		4
.L_90:
        /*01e0*/ 	.byte	0x04, 0x12
        /*01e2*/ 	.short	(.L_92 - .L_91)
	.align		4
.L_91:
        /*01e4*/ 	.word	index@(_ZN7cutlass13device_kernelIN5flash11enable_sm90INS1_16FlashAttnFwdSm90INS1_25CollectiveMainloopFwdSm90ILi2EN4cute5tupleIJNS5_1CILi1EEES8_S8_EEENS6_IJNS7_ILi128EEENS7_ILi96EEENS7_ILi64EEEEEELi256ENS_10bfloat16_tEfNS_4arch4Sm90ELb0ELb0ELb1ELb1ELb0ELb0ELb1ELb1ELb0ELb1ELb1ELb0EEENS1_21CollectiveEpilogueFwdINS6_IJSA_NS7_ILi256EEESB_EEES9_SE_SG_Li256ELb1ELb1ELb1ELb0EEENS1_36VarlenDynamicPersistentTileSchedulerILi128ELi96ELi256ELi128ELb1ELb1ELb1ELb0ELb1ELb1EEEEEEEEEvNT_6ParamsE)
        /*01e8*/ 	.word	0x00000000


	//----- nvinfo : EIATTR_MIN_STACK_SIZE
	.align		4
.L_92:
        /*01ec*/ 	.byte	0x04, 0x12
        /*01ee*/ 	.short	(.L_94 - .L_93)
	.align		4
.L_93:
        /*01f0*/ 	.word	index@(_ZN7cutlass13device_kernelIN5flash11enable_sm90INS1_16FlashAttnFwdSm90INS1_25CollectiveMainloopFwdSm90ILi2EN4cute5tupleIJNS5_1CILi1EEES8_S8_EEENS6_IJNS7_ILi128EEENS7_ILi96EEENS7_ILi64EEEEEELi256ENS_10bfloat16_tEfNS_4arch4Sm90ELb0ELb0ELb1ELb1ELb0ELb1ELb1ELb1ELb0ELb1ELb1ELb0EEENS1_21CollectiveEpilogueFwdINS6_IJSA_NS7_ILi256EEESB_EEES9_SE_SG_Li256ELb1ELb1ELb1ELb0EEENS1_36VarlenDynamicPersistentTileSchedulerILi128ELi96ELi256ELi128ELb1ELb1ELb1ELb0ELb1ELb1EEEEEEEEEvNT_6ParamsE)
        /*01f4*/ 	.word	0x00000000


	//----- nvinfo : EIATTR_MIN_STACK_SIZE
	.align		4
.L_94:
        /*01f8*/ 	.byte	0x04, 0x12
        /*01fa*/ 	.short	(.L_96 - .L_95)
	.align		4
.L_95:
        /*01fc*/ 	.word	index@(_ZN7cutlass13device_kernelIN5flash11enable_sm90INS1_16FlashAttnFwdSm90INS1_25CollectiveMainloopFwdSm90ILi2EN4cute5tupleIJNS5_1CILi1EEES8_S8_EEENS6_IJNS7_ILi128EEENS7_ILi96EEENS7_ILi64EEEEEELi256ENS_10bfloat16_tEfNS_4arch4Sm90ELb0ELb1ELb1ELb0ELb0ELb0ELb0ELb1ELb0ELb1ELb1ELb0EEENS1_21CollectiveEpilogueFwdINS6_IJSA_NS7_ILi256EEESB_EEES9_SE_SG_Li256ELb0ELb1ELb1ELb0EEENS1_19SingleTileSchedulerILb0ELb1ELb1ELi128EEEEEEEEEvNT_6ParamsE)
        /*0200*/ 	.word	0x00000000


	//----- nvinfo : EIATTR_MIN_STACK_SIZE
	.align		4
.L_96:
        /*0204*/ 	.byte	0x04, 0x12
        /*0206*/ 	.short	(.L_98 - .L_97)
	.align		4
.L_97:
        /*0208*/ 	.word	index@(_ZN7cutlass13device_kernelIN5flash11enable_sm90INS1_16FlashAttnFwdSm90INS1_25CollectiveMainloopFwdSm90ILi2EN4cute5tupleIJNS5_1CILi1EEES8_S8_EEENS6_IJNS7_ILi128EEENS7_ILi96EEENS7_ILi64EEEEEELi256ENS_10bfloat16_tEfNS_4arch4Sm90ELb0ELb1ELb1ELb0ELb0ELb0ELb1ELb1ELb0ELb1ELb1ELb0EEENS1_21CollectiveEpilogueFwdINS6_IJSA_NS7_ILi256EEESB_EEES9_SE_SG_Li256ELb0ELb1ELb1ELb0EEENS1_19SingleTileSchedulerILb0ELb1ELb1ELi128EEEEEEEEEvNT_6ParamsE)
        /*020c*/ 	.word	0x00000000


	//----- nvinfo : EIATTR_MIN_STACK_SIZE
	.align		4
.L_98:
        /*0210*/ 	.byte	0x04, 0x12
        /*0212*/ 	.short	(.L_100 - .L_99)
	.align		4
.L_99:
        /*0214*/ 	.word	index@(_ZN7cutlass13device_kernelIN5flash11enable_sm90INS1_16FlashAttnFwdSm90INS1_25CollectiveMainloopFwdSm90ILi2EN4cute5tupleIJNS5_1CILi1EEES8_S8_EEENS6_IJNS7_ILi128EEENS7_ILi96EEENS7_ILi64EEEEEELi256ENS_10bfloat16_tEfNS_4arch4Sm90ELb0ELb1ELb1ELb1ELb0ELb0ELb0ELb1ELb0ELb1ELb1ELb0EEENS1_21CollectiveEpilogueFwdINS6_IJSA_NS7_ILi256EEESB_EEES9_SE_SG_Li256ELb1ELb1ELb1ELb0EEENS1_36VarlenDynamicPersistentTileSchedulerILi128ELi96ELi256ELi128ELb1ELb1ELb1ELb1ELb0ELb1EEEEEEEEEvNT_6ParamsE)
        /*0218*/ 	.word	0x00000000


	//----- nvinfo : EIATTR_MIN_STACK_SIZE
	.align		4
.L_100:
        /*021c*/ 	.byte	0x04, 0x12
        /*021e*/ 	.short	(.L_102 - .L_101)
	.align		4
.L_101:
        /*0220*/ 	.word	index@(_ZN7cutlass13device_kernelIN5flash11enable_sm90INS1_16FlashAttnFwdSm90INS1_25CollectiveMainloopFwdSm90ILi2EN4cute5tupleIJNS5_1CILi1EEES8_S8_EEENS6_IJNS7_ILi128EEENS7_ILi96EEENS7_ILi64EEEEEELi256ENS_10bfloat16_tEfNS_4arch4Sm90ELb0ELb1ELb1ELb1ELb0ELb1ELb0ELb1ELb0ELb1ELb1ELb0EEENS1_21CollectiveEpilogueFwdINS6_IJSA_NS7_ILi256EEESB_EEES9_SE_SG_Li256ELb1ELb1ELb1ELb0EEENS1_36VarlenDynamicPersistentTileSchedulerILi128ELi96ELi256ELi128ELb1ELb1ELb1ELb1ELb0ELb1EEEEEEEEEvNT_6ParamsE)
        /*0224*/ 	.word	0x00000000


	//----- nvinfo : EIATTR_MIN_STACK_SIZE
	.align		4
.L_102:
        /*0228*/ 	.byte	0x04, 0x12
        /*022a*/ 	.short	(.L_104 - .L_103)
	.align		4
.L_103:
        /*022c*/ 	.word	index@(_ZN7cutlass13device_kernelIN5flash11enable_sm90INS1_16FlashAttnFwdSm90INS1_25CollectiveMainloopFwdSm90ILi2EN4cute5tupleIJNS5_1CILi1EEES8_S8_EEENS6_IJNS7_ILi128EEENS7_ILi96EEENS7_ILi64EEEEEELi256ENS_10bfloat16_tEfNS_4arch4Sm90ELb0ELb1ELb1ELb1ELb0ELb0ELb1ELb1ELb0ELb1ELb1ELb0EEENS1_21CollectiveEpilogueFwdINS6_IJSA_NS7_ILi256EEESB_EEES9_SE_SG_Li256ELb1ELb1ELb1ELb0EEENS1_36VarlenDynamicPersistentTileSchedulerILi128ELi96ELi256ELi128ELb1ELb1ELb1ELb1ELb0ELb1EEEEEEEEEvNT_6ParamsE)
        /*0230*/ 	.word	0x00000000


	//----- nvinfo : EIATTR_MIN_STACK_SIZE
	.align		4
.L_104:
        /*0234*/ 	.byte	0x04, 0x12
        /*0236*/ 	.short	(.L_106 - .L_105)
	.align		4
.L_105:
        /*0238*/ 	.word	index@(_ZN7cutlass13device_kernelIN5flash11enable_sm90INS1_16FlashAttnFwdSm90INS1_25CollectiveMainloopFwdSm90ILi2EN4cute5tupleIJNS5_1CILi1EEES8_S8_EEENS6_IJNS7_ILi128EEENS7_ILi96EEENS7_ILi64EEEEEELi256ENS_10bfloat16_tEfNS_4arch4Sm90ELb0ELb1ELb1ELb1ELb0ELb1ELb1ELb1ELb0ELb1ELb1ELb0EEENS1_21CollectiveEpilogueFwdINS6_IJSA_NS7_ILi256EEESB_EEES9_SE_SG_Li256ELb1ELb1ELb1ELb0EEENS1_36VarlenDynamicPersistentTileSchedulerILi128ELi96ELi256ELi128ELb1ELb1ELb1ELb1ELb0ELb1EEEEEEEEEvNT_6ParamsE)
        /*023c*/ 	.word	0x00000000


	//----- nvinfo : EIATTR_MIN_STACK_SIZE
	.align		4
.L_106:
        /*0240*/ 	.byte	0x04, 0x12
        /*0242*/ 	.short	(.L_108 - .L_107)
	.align		4
.L_107:
        /*0244*/ 	.word	index@(_ZN7cutlass13device_kernelIN5flash11enable_sm90INS1_16FlashAttnFwdSm90INS1_25CollectiveMainloopFwdSm90ILi2EN4cute5tupleIJNS5_1CILi1EEES8_S8_EEENS6_IJNS7_ILi128EEENS7_ILi96EEENS7_ILi64EEEEEELi256ENS_10bfloat16_tEfNS_4arch4Sm90ELb1ELb0ELb1ELb0ELb0ELb0ELb0ELb1ELb0ELb1ELb1ELb0EEENS1_21CollectiveEpilogueFwdINS6_IJSA_NS7_ILi256EEESB_EEES9_SE_SG_Li256ELb0ELb1ELb1ELb0EEENS1_19SingleTileSchedulerILb0ELb1ELb1ELi128EEEEEEEEEvNT_6ParamsE)
        /*0248*/ 	.word	0x00000000


	//----- nvinfo : EIATTR_MIN_STACK_SIZE
	.align		4
.L_108:
        /*024c*/ 	.byte	0x04, 0x12
        /*024e*/ 	.short	(.L_110 - .L_109)
	.align		4
.L_109:
        /*0250*/ 	.word	index@(_ZN7cutlass13device_kernelIN5flash11enable_sm90INS1_16FlashAttnFwdSm90INS1_25CollectiveMainloopFwdSm90ILi2EN4cute5tupleIJNS5_1CILi1EEES8_S8_EEENS6_IJNS7_ILi128EEENS7_ILi96EEENS7_ILi64EEEEEELi256ENS_10bfloat16_tEfNS_4arch4Sm90ELb1ELb0ELb1ELb0ELb0ELb0ELb1ELb1ELb0ELb1ELb1ELb0EEENS1_21CollectiveEpilogueFwdINS6_IJSA_NS7_ILi256EEESB_EEES9_SE_SG_Li256ELb0ELb1ELb1ELb0EEENS1_19SingleTileSchedulerILb0ELb1ELb1ELi128EEEEEEEEEvNT_6ParamsE)
        /*0254*/ 	.word	0x00000000


	//----- nvinfo : EIATTR_MIN_STACK_SIZE
	.align		4
.L_110:
        /*0258*/ 	.byte	0x04, 0x12
        /*025a*/ 	.short	(.L_112 - .L_111)
	.align		4
.L_111:
        /*025c*/ 	.word	index@(_ZN7cutlass13device_kernelIN5flash11enable_sm90INS1_16FlashAttnFwdSm90INS1_25CollectiveMainloopFwdSm90ILi2EN4cute5tupleIJNS5_1CILi1EEES8_S8_EEENS6_IJNS7_ILi128EEENS7_ILi96EEENS7_ILi64EEEEEELi256ENS_10bfloat16_tEfNS_4arch4Sm90ELb1ELb0ELb1ELb1ELb0ELb0ELb0ELb1ELb0ELb1ELb1ELb0EEENS1_21CollectiveEpilogueFwdINS6_IJSA_NS7_ILi256EEESB_EEES9_SE_SG_Li256ELb1ELb1ELb1ELb0EEENS1_36VarlenDynamicPersistentTileSchedulerILi128ELi96ELi256ELi128ELb1ELb1ELb1ELb1ELb1ELb1EEEEEEEEEvNT_6ParamsE)
        /*0260*/ 	.word	0x00000000


	//----- nvinfo : EIATTR_MIN_STACK_SIZE
	.align		4
.L_112:
        /*0264*/ 	.byte	0x04, 0x12
        /*0266*/ 	.short	(.L_114 - .L_113)
	.align		4
.L_113:
        /*0268*/ 	.word	index@(_ZN7cutlass13device_kernelIN5flash11enable_sm90INS1_16FlashAttnFwdSm90INS1_25CollectiveMainloopFwdSm90ILi2EN4cute5tupleIJNS5_1CILi1EEES8_S8_EEENS6_IJNS7_ILi128EEENS7_ILi96EEENS7_ILi64EEEEEELi256ENS_10bfloat16_tEfNS_4arch4Sm90ELb1ELb0ELb1ELb1ELb0ELb1ELb0ELb1ELb0ELb1ELb1ELb0EEENS1_21CollectiveEpilogueFwdINS6_IJSA_NS7_ILi256EEESB_EEES9_SE_SG_Li256ELb1ELb1ELb1ELb0EEENS1_36VarlenDynamicPersistentTileSchedulerILi128ELi96ELi256ELi128ELb1ELb1ELb1ELb1ELb1ELb1EEEEEEEEEvNT_6ParamsE)
        /*026c*/ 	.word	0x00000000


	//----- nvinfo : EIATTR_MIN_STACK_SIZE
	.align		4
.L_114:
        /*0270*/ 	.byte	0x04, 0x12
        /*0272*/ 	.short	(.L_116 - .L_115)
	.align		4
.L_115:
        /*0274*/ 	.word	index@(_ZN7cutlass13device_kernelIN5flash11enable_sm90INS1_16FlashAttnFwdSm90INS1_25CollectiveMainloopFwdSm90ILi2EN4cute5tupleIJNS5_1CILi1EEES8_S8_EEENS6_IJNS7_ILi128EEENS7_ILi96EEENS7_ILi64EEEEEELi256ENS_10bfloat16_tEfNS_4arch4Sm90ELb1ELb0ELb1ELb1ELb0ELb0ELb1ELb1ELb0ELb1ELb1ELb0EEENS1_21CollectiveEpilogueFwdINS6_IJSA_NS7_ILi256EEESB_EEES9_SE_SG_Li256ELb1ELb1ELb1ELb0EEENS1_36VarlenDynamicPersistentTileSchedulerILi128ELi96ELi256ELi128ELb1ELb1ELb1ELb1ELb1ELb1EEEEEEEEEvNT_6ParamsE)
        /*0278*/ 	.word	0x00000000


	//----- nvinfo : EIATTR_MIN_STACK_SIZE
	.align		4
.L_116:
        /*027c*/ 	.byte	0x04, 0x12
        /*027e*/ 	.short	(.L_118 - .L_117)
	.align		4
.L_117:
        /*0280*/ 	.word	index@(_ZN7cutlass13device_kernelIN5flash11enable_sm90INS1_16FlashAttnFwdSm90INS1_25CollectiveMainloopFwdSm90ILi2EN4cute5tupleIJNS5_1CILi1EEES8_S8_EEENS6_IJNS7_ILi128EEENS7_ILi96EEENS7_ILi64EEEEEELi256ENS_10bfloat16_tEfNS_4arch4Sm90ELb1ELb0ELb1ELb1ELb0ELb1ELb1ELb1ELb0ELb1ELb1ELb0EEENS1_21CollectiveEpilogueFwdINS6_IJSA_NS7_ILi256EEESB_EEES9_SE_SG_Li256ELb1ELb1ELb1ELb0EEENS1_36VarlenDynamicPersistentTileSchedulerILi128ELi96ELi256ELi128ELb1ELb1ELb1ELb1ELb1ELb1EEEEEEEEEvNT_6ParamsE)
        /*0284*/ 	.word	0x00000000
.L_118:


//--------------------- .nv.compat                --------------------------
	.section	.nv.compat,"",@"SHT_CUDA_COMPAT_INFO"
	.align	4
        /*0000*/ 	.byte	0x02, 0x09, 0x01, 0x00, 0x02, 0x02, 0x01, 0x00, 0x02, 0x05, 0x05, 0x00, 0x03, 0x07, 0x01, 0x01
        /*0010*/ 	.byte	0x02, 0x03, 0x00, 0x00, 0x02, 0x06, 0x01, 0x00, 0x04, 0x0b, 0x08, 0x00, 0x00, 0x00, 0x00, 0x00
        /*0020*/ 	.byte	0x00, 0x00, 0x00, 0x00


//--------------------- .nv.info._ZN7cutlass13device_kernelIN5flash11enable_sm90INS1_16FlashAttnFwdSm90INS1_25CollectiveMainloopFwdSm90ILi2EN4cute5tupleIJNS5_1CILi1EEES8_S8_EEENS6_IJNS7_ILi128EEENS7_ILi96EEENS7_ILi64EEEEEELi256ENS_10bfloat16_tEfNS_4arch4Sm90ELb0ELb0ELb1ELb0ELb0ELb0ELb0ELb1ELb0ELb1ELb1ELb0EEENS1_21CollectiveEpilogueFwdINS6_IJSA_NS7_ILi256EEESB_EEES9_SE_SG_Li256ELb0ELb1ELb1ELb0EEENS1_19SingleTileSchedulerILb0ELb1ELb1ELi128EEEEEEEEEvNT_6ParamsE --------------------------
	.section	.nv.info._ZN7cutlass13device_kernelIN5flash11enable_sm90INS1_16FlashAttnFwdSm90INS1_25CollectiveMainloopFwdSm90ILi2EN4cute5tupleIJNS5_1CILi1EEES8_S8_EEENS6_IJNS7_ILi128EEENS7_ILi96EEENS7_ILi64EEEEEELi256ENS_10bfloat16_tEfNS_4arch4Sm90ELb0ELb0ELb1ELb0ELb0ELb0ELb0ELb1ELb0ELb1ELb1ELb0EEENS1_21CollectiveEpilogueFwdINS6_IJSA_NS7_ILi256EEESB_EEES9_SE_SG_Li256ELb0ELb1ELb1ELb0EEENS1_19SingleTileSchedulerILb0ELb1ELb1ELi128EEEEEEEEEvNT_6ParamsE,"",@"SHT_CUDA_INFO"
	.sectionflags	@""
	.align	4


	//----- nvinfo : EIATTR_CUDA_API_VERSION
	.align		4
        /*0000*/ 	.byte	0x04, 0x37
        /*0002*/ 	.short	(.L_120 - .L_119)
.L_119:
        /*0004*/ 	.word	0x00000082


	//----- nvinfo : EIATTR_KPARAM_INFO
	.align		4
.L_120:
        /*0008*/ 	.byte	0x04, 0x17
        /*000a*/ 	.short	(.L_122 - .L_121)
.L_121:
        /*000c*/ 	.word	0x00000000
        /*0010*/ 	.short	0x0000
        /*0012*/ 	.short	0x0000
        /*0014*/ 	.byte	0x00, 0xf0, 0x01, 0x28


	//----- nvinfo : EIATTR_SPARSE_MMA_MASK
	.align		4
.L_122:
        /*0018*/ 	.byte	0x03, 0x50
        /*001a*/ 	.short	0x0000


	//----- nvinfo : EIATTR_MAXREG_COUNT
	.align		4
        /*001c*/ 	.byte	0x03, 0x1b
        /*001e*/ 	.short	0x00a8


	//----- nvinfo : EIATTR_MERCURY_ISA_VERSION
	.align		4
        /*0020*/ 	.byte	0x03, 0x5f
        /*0022*/ 	.short	0x0101


	//----- nvinfo : EIATTR_VRC_CTA_INIT_COUNT
	.align		4
        /*0024*/ 	.byte	0x02, 0x4a
	.zero		1
	.zero		1


	//----- nvinfo : EIATTR_EXIT_INSTR_OFFSETS
	.align		4
        /*0028*/ 	.byte	0x04, 0x1c
        /*002a*/ 	.short	(.L_124 - .L_123)


	//   ....[0]....
.L_123:
        /*002c*/ 	.word	0x00000010


	//----- nvinfo : EIATTR_MAX_THREADS
	.align		4
.L_124:
        /*0030*/ 	.byte	0x04, 0x05
        /*0032*/ 	.short	(.L_126 - .L_125)
.L_125:
        /*0034*/ 	.word	0x00000180
        /*0038*/ 	.word	0x00000001
        /*003c*/ 	.word	0x00000001


	//----- nvinfo : EIATTR_CBANK_PARAM_SIZE
	.align		4
.L_126:
        /*0040*/ 	.byte	0x03, 0x19
        /*0042*/ 	.short	0x0a00


	//----- nvinfo : EIATTR_PARAM_CBANK
	.align		4
        /*0044*/ 	.byte	0x04, 0x0a
        /*0046*/ 	.short	(.L_128 - .L_127)
	.align		4
.L_127:
        /*0048*/ 	.word	index@(.nv.constant0._ZN7cutlass13device_kernelIN5flash11enable_sm90INS1_16FlashAttnFwdSm90INS1_25CollectiveMainloopFwdSm90ILi2EN4cute5tupleIJNS5_1CILi1EEES8_S8_EEENS6_IJNS7_ILi128EEENS7_ILi96EEENS7_ILi64EEEEEELi256ENS_10bfloat16_tEfNS_4arch4Sm90ELb0ELb0ELb1ELb0ELb0ELb0ELb0ELb1ELb0ELb1ELb1ELb0EEENS1_21CollectiveEpilogueFwdINS6_IJSA_NS7_ILi256EEESB_EEES9_SE_SG_Li256ELb0ELb1ELb1ELb0EEENS1_19SingleTileSchedulerILb0ELb1ELb1ELi128EEEEEEEEEvNT_6ParamsE)
        /*004c*/ 	.short	0x0380
        /*004e*/ 	.short	0x0a00


	//----- nvinfo : EIATTR_SW_WAR
	.align		4
.L_128:
        /*0050*/ 	.byte	0x04, 0x36
        /*0052*/ 	.short	(.L_130 - .L_129)
.L_129:
        /*0054*/ 	.word	0x00000008
.L_130:


//--------------------- .nv.info._ZN7cutlass13device_kernelIN5flash11enable_sm90INS1_16FlashAttnFwdSm90INS1_25CollectiveMainloopFwdSm90ILi2EN4cute5tupleIJNS5_1CILi1EEES8_S8_EEENS6_IJNS7_ILi128EEENS7_ILi96EEENS7_ILi64EEEEEELi256ENS_10bfloat16_tEfNS_4arch4Sm90ELb0ELb0ELb1ELb0ELb0ELb0ELb1ELb1ELb0ELb1ELb1ELb0EEENS1_21CollectiveEpilogueFwdINS6_IJSA_NS7_ILi256EEESB_EEES9_SE_SG_Li256ELb0ELb1ELb1ELb0EEENS1_19SingleTileSchedulerILb0ELb1ELb1ELi128EEEEEEEEEvNT_6ParamsE --------------------------
	.section	.nv.info._ZN7cutlass13device_kernelIN5flash11enable_sm90INS1_16FlashAttnFwdSm90INS1_25CollectiveMainloopFwdSm90ILi2EN4cute5tupleIJNS5_1CILi1EEES8_S8_EEENS6_IJNS7_ILi128EEENS7_ILi96EEENS7_ILi64EEEEEELi256ENS_10bfloat16_tEfNS_4arch4Sm90ELb0ELb0ELb1ELb0ELb0ELb0ELb1ELb1ELb0ELb1ELb1ELb0EEENS1_21CollectiveEpilogueFwdINS6_IJSA_NS7_ILi256EEESB_EEES9_SE_SG_Li256ELb0ELb1ELb1ELb0EEENS1_19SingleTileSchedulerILb0ELb1ELb1ELi128EEEEEEEEEvNT_6ParamsE,"",@"SHT_CUDA_INFO"
	.sectionflags	@""
	.align	4


	//----- nvinfo : EIATTR_CUDA_API_VERSION
	.align		4
        /*0000*/ 	.byte	0x04, 0x37
        /*0002*/ 	.short	(.L_132 - .L_131)
.L_131:
        /*0004*/ 	.word	0x00000082


	//----- nvinfo : EIATTR_KPARAM_INFO
	.align		4
.L_132:
        /*0008*/ 	.byte	0x04, 0x17
        /*000a*/ 	.short	(.L_134 - .L_133)
.L_133:
        /*000c*/ 	.word	0x00000000
        /*0010*/ 	.short	0x0000
        /*0012*/ 	.short	0x0000
        /*0014*/ 	.byte	0x00, 0xf0, 0x01, 0x2c


	//----- nvinfo : EIATTR_SPARSE_MMA_MASK
	.align		4
.L_134:
        /*0018*/ 	.byte	0x03, 0x50
        /*001a*/ 	.short	0x0000


	//----- nvinfo : EIATTR_MAXREG_COUNT
	.align		4
        /*001c*/ 	.byte	0x03, 0x1b
        /*001e*/ 	.short	0x00a8


	//----- nvinfo : EIATTR_MERCURY_ISA_VERSION
	.align		4
        /*0020*/ 	.byte	0x03, 0x5f
        /*0022*/ 	.short	0x0101


	//----- nvinfo : EIATTR_VRC_CTA_INIT_COUNT
	.align		4
        /*0024*/ 	.byte	0x02, 0x4a
	.zero		1
	.zero		1


	//----- nvinfo : EIATTR_EXIT_INSTR_OFFSETS
	.align		4
        /*0028*/ 	.byte	0x04, 0x1c
        /*002a*/ 	.short	(.L_136 - .L_135)


	//   ....[0]....
.L_135:
        /*002c*/ 	.word	0x00000010


	//----- nvinfo : EIATTR_MAX_THREADS
	.align		4
.L_136:
        /*0030*/ 	.byte	0x04, 0x05
        /*0032*/ 	.short	(.L_138 - .L_137)
.L_137:
        /*0034*/ 	.word	0x00000180
        /*0038*/ 	.word	0x00000001
        /*003c*/ 	.word	0x00000001


	//----- nvinfo : EIATTR_CBANK_PARAM_SIZE
	.align		4
.L_138:
        /*0040*/ 	.byte	0x03, 0x19
        /*0042*/ 	.short	0x0b00


	//----- nvinfo : EIATTR_PARAM_CBANK
	.align		4
        /*0044*/ 	.byte	0x04, 0x0a
        /*0046*/ 	.short	(.L_140 - .L_139)
	.align		4
.L_139:
        /*0048*/ 	.word	index@(.nv.constant0._ZN7cutlass13device_kernelIN5flash11enable_sm90INS1_16FlashAttnFwdSm90INS1_25CollectiveMainloopFwdSm90ILi2EN4cute5tupleIJNS5_1CILi1EEES8_S8_EEENS6_IJNS7_ILi128EEENS7_ILi96EEENS7_ILi64EEEEEELi256ENS_10bfloat16_tEfNS_4arch4Sm90ELb0ELb0ELb1ELb0ELb0ELb0ELb1ELb1ELb0ELb1ELb1ELb0EEENS1_21CollectiveEpilogueFwdINS6_IJSA_NS7_ILi256EEESB_EEES9_SE_SG_Li256ELb0ELb1ELb1ELb0EEENS1_19SingleTileSchedulerILb0ELb1ELb1ELi128EEEEEEEEEvNT_6ParamsE)
        /*004c*/ 	.short	0x0380
        /*004e*/ 	.short	0x0b00


	//----- nvinfo : EIATTR_SW_WAR
	.align		4
.L_140:
        /*0050*/ 	.byte	0x04, 0x36
        /*0052*/ 	.short	(.L_142 - .L_141)
.L_141:
        /*0054*/ 	.word	0x00000008
.L_142:


//--------------------- .nv.info._ZN7cutlass13device_kernelIN5flash11enable_sm90INS1_16FlashAttnFwdSm90INS1_25CollectiveMainloopFwdSm90ILi2EN4cute5tupleIJNS5_1CILi1EEES8_S8_EEENS6_IJNS7_ILi128EEENS7_ILi96EEENS7_ILi64EEEEEELi256ENS_10bfloat16_tEfNS_4arch4Sm90ELb0ELb0ELb1ELb1ELb0ELb0ELb0ELb1ELb0ELb1ELb1ELb0EEENS1_21CollectiveEpilogueFwdINS6_IJSA_NS7_ILi256EEESB_EEES9_SE_SG_Li256ELb1ELb1ELb1ELb0EEENS1_36VarlenDynamicPersistentTileSchedulerILi128ELi96ELi256ELi128ELb1ELb1ELb1ELb0ELb1ELb1EEEEEEEEEvNT_6ParamsE --------------------------
	.section	.nv.info._ZN7cutlass13device_kernelIN5flash11enable_sm90INS1_16FlashAttnFwdSm90INS1_25CollectiveMainloopFwdSm90ILi2EN4cute5tupleIJNS5_1CILi1EEES8_S8_EEENS6_IJNS7_ILi128EEENS7_ILi96EEENS7_ILi64EEEEEELi256ENS_10bfloat16_tEfNS_4arch4Sm90ELb0ELb0ELb1ELb1ELb0ELb0ELb0ELb1ELb0ELb1ELb1ELb0EEENS1_21CollectiveEpilogueFwdINS6_IJSA_NS7_ILi256EEESB_EEES9_SE_SG_Li256ELb1ELb1ELb1ELb0EEENS1_36VarlenDynamicPersistentTileSchedulerILi128ELi96ELi256ELi128ELb1ELb1ELb1ELb0ELb1ELb1EEEEEEEEEvNT_6ParamsE,"",@"SHT_CUDA_INFO"
	.sectionflags	@""
	.align	4


	//----- nvinfo : EIATTR_CUDA_API_VERSION
	.align		4
        /*0000*/ 	.byte	0x04, 0x37
        /*0002*/ 	.short	(.L_144 - .L_143)
.L_143:
        /*0004*/ 	.word	0x00000082


	//----- nvinfo : EIATTR_KPARAM_INFO
	.align		4
.L_144:
        /*0008*/ 	.byte	0x04, 0x17
        /*000a*/ 	.short	(.L_146 - .L_145)
.L_145:
        /*000c*/ 	.word	0x00000000
        /*0010*/ 	.short	0x0000
        /*0012*/ 	.short	0x0000
        /*0014*/ 	.byte	0x00, 0xf0, 0x01, 0x2a


	//----- nvinfo : EIATTR_SPARSE_MMA_MASK
	.align		4
.L_146:
        /*0018*/ 	.byte	0x03, 0x50
        /*001a*/ 	.short	0x0000


	//----- nvinfo : EIATTR_MAXREG_COUNT
	.align		4
        /*001c*/ 	.byte	0x03, 0x1b
        /*001e*/ 	.short	0x00a8


	//----- nvinfo : EIATTR_MERCURY_ISA_VERSION
	.align		4
        /*0020*/ 	.byte	0x03, 0x5f
        /*0022*/ 	.short	0x0101


	//----- nvinfo : EIATTR_VRC_CTA_INIT_COUNT
	.align		4
        /*0024*/ 	.byte	0x02, 0x4a
	.zero		1
	.zero		1


	//----- nvinfo : EIATTR_EXIT_INSTR_OFFSETS
	.align		4
        /*0028*/ 	.byte	0x04, 0x1c
        /*002a*/ 	.short	(.L_148 - .L_147)


	//   ....[0]....
.L_147:
        /*002c*/ 	.word	0x00000010


	//----- nvinfo : EIATTR_MAX_THREADS
	.align		4
.L_148:
        /*0030*/ 	.byte	0x04, 0x05
        /*0032*/ 	.short	(.L_150 - .L_149)
.L_149:
        /*0034*/ 	.word	0x00000180
        /*0038*/ 	.word	0x00000001
        /*003c*/ 	.word	0x00000001


	//----- nvinfo : EIATTR_CBANK_PARAM_SIZE
	.align		4
.L_150:
        /*0040*/ 	.byte	0x03, 0x19
        /*0042*/ 	.short	0x0a80


	//----- nvinfo : EIATTR_PARAM_CBANK
	.align		4
        /*0044*/ 	.byte	0x04, 0x0a
        /*0046*/ 	.short	(.L_152 - .L_151)
	.align		4
.L_151:
        /*0048*/ 	.word	index@(.nv.constant0._ZN7cutlass13device_kernelIN5flash11enable_sm90INS1_16FlashAttnFwdSm90INS1_25CollectiveMainloopFwdSm90ILi2EN4cute5tupleIJNS5_1CILi1EEES8_S8_EEENS6_IJNS7_ILi128EEENS7_ILi96EEENS7_ILi64EEEEEELi256ENS_10bfloat16_tEfNS_4arch4Sm90ELb0ELb0ELb1ELb1ELb0ELb0ELb0ELb1ELb0ELb1ELb1ELb0EEENS1_21CollectiveEpilogueFwdINS6_IJSA_NS7_ILi256EEESB_EEES9_SE_SG_Li256ELb1ELb1ELb1ELb0EEENS1_36VarlenDynamicPersistentTileSchedulerILi128ELi96ELi256ELi128ELb1ELb1ELb1ELb0ELb1ELb1EEEEEEEEEvNT_6ParamsE)
        /*004c*/ 	.short	0x0380
        /*004e*/ 	.short	0x0a80


	//----- nvinfo : EIATTR_SW_WAR
	.align		4
.L_152:
        /*0050*/ 	.byte	0x04, 0x36
        /*0052*/ 	.short	(.L_154 - .L_153)
.L_153:
        /*0054*/ 	.word	0x00000008
.L_154:


//--------------------- .nv.info._ZN7cutlass13device_kernelIN5flash11enable_sm90INS1_16FlashAttnFwdSm90INS1_25CollectiveMainloopFwdSm90ILi2EN4cute5tupleIJNS5_1CILi1EEES8_S8_EEENS6_IJNS7_ILi128EEENS7_ILi96EEENS7_ILi64EEEEEELi256ENS_10bfloat16_tEfNS_4arch4Sm90ELb0ELb0ELb1ELb1ELb0ELb1ELb0ELb1ELb0ELb1ELb1ELb0EEENS1_21CollectiveEpilogueFwdINS6_IJSA_NS7_ILi256EEESB_EEES9_SE_SG_Li256ELb1ELb1ELb1ELb0EEENS1_36VarlenDynamicPersistentTileSchedulerILi128ELi96ELi256ELi128ELb1ELb1ELb1ELb0ELb1ELb1EEEEEEEEEvNT_6ParamsE --------------------------
	.section	.nv.info._ZN7cutlass13device_kernelIN5flash11enable_sm90INS1_16FlashAttnFwdSm90INS1_25CollectiveMainloopFwdSm90ILi2EN4cute5tupleIJNS5_1CILi1EEES8_S8_EEENS6_IJNS7_ILi128EEENS7_ILi96EEENS7_ILi64EEEEEELi256ENS_10bfloat16_tEfNS_4arch4Sm90ELb0ELb0ELb1ELb1ELb0ELb1ELb0ELb1ELb0ELb1ELb1ELb0EEENS1_21CollectiveEpilogueFwdINS6_IJSA_NS7_ILi256EEESB_EEES9_SE_SG_Li256ELb1ELb1ELb1ELb0EEENS1_36VarlenDynamicPersistentTileSchedulerILi128ELi96ELi256ELi128ELb1ELb1ELb1ELb0ELb1ELb1EEEEEEEEEvNT_6ParamsE,"",@"SHT_CUDA_INFO"
	.sectionflags	@""
	.align	4


	//----- nvinfo : EIATTR_CUDA_API_VERSION
	.align		4
        /*0000*/ 	.byte	0x04, 0x37
        /*0002*/ 	.short	(.L_156 - .L_155)
.L_155:
        /*0004*/ 	.word	0x00000082


	//----- nvinfo : EIATTR_KPARAM_INFO
	.align		4
.L_156:
        /*0008*/ 	.byte	0x04, 0x17
        /*000a*/ 	.short	(.L_158 - .L_157)
.L_157:
        /*000c*/ 	.word	0x00000000
        /*0010*/ 	.short	0x0000
        /*0012*/ 	.short	0x0000
        /*0014*/ 	.byte	0x00, 0xf0, 0x01, 0x2a


	//----- nvinfo : EIATTR_SPARSE_MMA_MASK
	.align		4
.L_158:
        /*0018*/ 	.byte	0x03, 0x50
        /*001a*/ 	.short	0x0000


	//----- nvinfo : EIATTR_MAXREG_COUNT
	.align		4
        /*001c*/ 	.byte	0x03, 0x1b
        /*001e*/ 	.short	0x00a8


	//----- nvinfo : EIATTR_MERCURY_ISA_VERSION
	.align		4
        /*0020*/ 	.byte	0x03, 0x5f
        /*0022*/ 	.short	0x0101


	//----- nvinfo : EIATTR_VRC_CTA_INIT_COUNT
	.align		4
        /*0024*/ 	.byte	0x02, 0x4a
	.zero		1
	.zero		1


	//----- nvinfo : EIATTR_EXIT_INSTR_OFFSETS
	.align		4
        /*0028*/ 	.byte	0x04, 0x1c
        /*002a*/ 	.short	(.L_160 - .L_159)


	//   ....[0]....
.L_159:
        /*002c*/ 	.word	0x00000010


	//----- nvinfo : EIATTR_MAX_THREADS
	.align		4
.L_160:
        /*0030*/ 	.byte	0x04, 0x05
        /*0032*/ 	.short	(.L_162 - .L_161)
.L_161:
        /*0034*/ 	.word	0x00000180
        /*0038*/ 	.word	0x00000001
        /*003c*/ 	.word	0x00000001


	//----- nvinfo : EIATTR_CBANK_PARAM_SIZE
	.align		4
.L_162:
        /*0040*/ 	.byte	0x03, 0x19
        /*0042*/ 	.short	0x0a80


	//----- nvinfo : EIATTR_PARAM_CBANK
	.align		4
        /*0044*/ 	.byte	0x04, 0x0a
        /*0046*/ 	.short	(.L_164 - .L_163)
	.align		4
.L_163:
        /*0048*/ 	.word	index@(.nv.constant0._ZN7cutlass13device_kernelIN5flash11enable_sm90INS1_16FlashAttnFwdSm90INS1_25CollectiveMainloopFwdSm90ILi2EN4cute5tupleIJNS5_1CILi1EEES8_S8_EEENS6_IJNS7_ILi128EEENS7_ILi96EEENS7_ILi64EEEEEELi256ENS_10bfloat16_tEfNS_4arch4Sm90ELb0ELb0ELb1ELb1ELb0ELb1ELb0ELb1ELb0ELb1ELb1ELb0EEENS1_21CollectiveEpilogueFwdINS6_IJSA_NS7_ILi256EEESB_EEES9_SE_SG_Li256ELb1ELb1ELb1ELb0EEENS1_36VarlenDynamicPersistentTileSchedulerILi128ELi96ELi256ELi128ELb1ELb1ELb1ELb0ELb1ELb1EEEEEEEEEvNT_6ParamsE)
        /*004c*/ 	.short	0x0380
        /*004e*/ 	.short	0x0a80


	//----- nvinfo : EIATTR_SW_WAR
	.align		4
.L_164:
        /*0050*/ 	.byte	0x04, 0x36
        /*0052*/ 	.short	(.L_166 - .L_165)
.L_165:
        /*0054*/ 	.word	0x00000008
.L_166:


//--------------------- .nv.info._ZN7cutlass13device_kernelIN5flash11enable_sm90INS1_16FlashAttnFwdSm90INS1_25CollectiveMainloopFwdSm90ILi2EN4cute5tupleIJNS5_1CILi1EEES8_S8_EEENS6_IJNS7_ILi128EEENS7_ILi96EEENS7_ILi64EEEEEELi256ENS_10bfloat16_tEfNS_4arch4Sm90ELb0ELb0ELb1ELb1ELb0ELb0ELb1ELb1ELb0ELb1ELb1ELb0EEENS1_21CollectiveEpilogueFwdINS6_IJSA_NS7_ILi256EEESB_EEES9_SE_SG_Li256ELb1ELb1ELb1ELb0EEENS1_36VarlenDynamicPersistentTileSchedulerILi128ELi96ELi256ELi128ELb1ELb1ELb1ELb0ELb1ELb1EEEEEEEEEvNT_6ParamsE --------------------------
	.section	.nv.info._ZN7cutlass13device_kernelIN5flash11enable_sm90INS1_16FlashAttnFwdSm90INS1_25CollectiveMainloopFwdSm90ILi2EN4cute5tupleIJNS5_1CILi1EEES8_S8_EEENS6_IJNS7_ILi128EEENS7_ILi96EEENS7_ILi64EEEEEELi256ENS_10bfloat16_tEfNS_4arch4Sm90ELb0ELb0ELb1ELb1ELb0ELb0ELb1ELb1ELb0ELb1ELb1ELb0EEENS1_21CollectiveEpilogueFwdINS6_IJSA_NS7_ILi256EEESB_EEES9_SE_SG_Li256ELb1ELb1ELb1ELb0EEENS1_36VarlenDynamicPersistentTileSchedulerILi128ELi96ELi256ELi128ELb1ELb1ELb1ELb0ELb1ELb1EEEEEEEEEvNT_6ParamsE,"",@"SHT_CUDA_INFO"
	.sectionflags	@""
	.align	4


	//----- nvinfo : EIATTR_CUDA_API_VERSION
	.align		4
        /*0000*/ 	.byte	0x04, 0x37
        /*0002*/ 	.short	(.L_168 - .L_167)
.L_167:
        /*0004*/ 	.word	0x00000082


	//----- nvinfo : EIATTR_KPARAM_INFO
	.align		4
.L_168:
        /*0008*/ 	.byte	0x04, 0x17
        /*000a*/ 	.short	(.L_170 - .L_169)
.L_169:
        /*000c*/ 	.word	0x00000000
        /*0010*/ 	.short	0x0000
        /*0012*/ 	.short	0x0000
        /*0014*/ 	.byte	0x00, 0xf0, 0x01, 0x2e


	//----- nvinfo : EIATTR_SPARSE_MMA_MASK
	.align		4
.L_170:
        /*0018*/ 	.byte	0x03, 0x50
        /*001a*/ 	.short	0x0000


	//----- nvinfo : EIATTR_MAXREG_COUNT
	.align		4
        /*001c*/ 	.byte	0x03, 0x1b
        /*001e*/ 	.short	0x00a8


	//----- nvinfo : EIATTR_MERCURY_ISA_VERSION
	.align		4
        /*0020*/ 	.byte	0x03, 0x5f
        /*0022*/ 	.short	0x0101


	//----- nvinfo : EIATTR_VRC_CTA_INIT_COUNT
	.align		4
        /*0024*/ 	.byte	0x02, 0x4a
	.zero		1
	.zero		1


	//----- nvinfo : EIATTR_EXIT_INSTR_OFFSETS
	.align		4
        /*0028*/ 	.byte	0x04, 0x1c
        /*002a*/ 	.short	(.L_172 - .L_171)


	//   ....[0]....
.L_171:
        /*002c*/ 	.word	0x00000010


	//----- nvinfo : EIATTR_MAX_THREADS
	.align		4
.L_172:
        /*0030*/ 	.byte	0x04, 0x05
        /*0032*/ 	.short	(.L_174 - .L_173)
.L_173:
        /*0034*/ 	.word	0x00000180
        /*0038*/ 	.word	0x00000001
        /*003c*/ 	.word	0x00000001


	//----- nvinfo : EIATTR_CBANK_PARAM_SIZE
	.align		4
.L_174:
        /*0040*/ 	.byte	0x03, 0x19
        /*0042*/ 	.short	0x0b80


	//----- nvinfo : EIATTR_PARAM_CBANK
	.align		4
        /*0044*/ 	.byte	0x04, 0x0a
        /*0046*/ 	.short	(.L_176 - .L_175)
	.align		4
.L_175:
        /*0048*/ 	.word	index@(.nv.constant0._ZN7cutlass13device_kernelIN5flash11enable_sm90INS1_16FlashAttnFwdSm90INS1_25CollectiveMainloopFwdSm90ILi2EN4cute5tupleIJNS5_1CILi1EEES8_S8_EEENS6_IJNS7_ILi128EEENS7_ILi96EEENS7_ILi64EEEEEELi256ENS_10bfloat16_tEfNS_4arch4Sm90ELb0ELb0ELb1ELb1ELb0ELb0ELb1ELb1ELb0ELb1ELb1ELb0EEENS1_21CollectiveEpilogueFwdINS6_IJSA_NS7_ILi256EEESB_EEES9_SE_SG_Li256ELb1ELb1ELb1ELb0EEENS1_36VarlenDynamicPersistentTileSchedulerILi128ELi96ELi256ELi128ELb1ELb1ELb1ELb0ELb1ELb1EEEEEEEEEvNT_6ParamsE)
        /*004c*/ 	.short	0x0380
        /*004e*/ 	.short	0x0b80


	//----- nvinfo : EIATTR_SW_WAR
	.align		4
.L_176:
        /*0050*/ 	.byte	0x04, 0x36
        /*0052*/ 	.short	(.L_178 - .L_177)
.L_177:
        /*0054*/ 	.word	0x00000008
.L_178:


//--------------------- .nv.info._ZN7cutlass13device_kernelIN5flash11enable_sm90INS1_16FlashAttnFwdSm90INS1_25CollectiveMainloopFwdSm90ILi2EN4cute5tupleIJNS5_1CILi1EEES8_S8_EEENS6_IJNS7_ILi128EEENS7_ILi96EEENS7_ILi64EEEEEELi256ENS_10bfloat16_tEfNS_4arch4Sm90ELb0ELb0ELb1ELb1ELb0ELb1ELb1ELb1ELb0ELb1ELb1ELb0EEENS1_21CollectiveEpilogueFwdINS6_IJSA_NS7_ILi256EEESB_EEES9_SE_SG_Li256ELb1ELb1ELb1ELb0EEENS1_36VarlenDynamicPersistentTileSchedulerILi128ELi96ELi256ELi128ELb1ELb1ELb1ELb0ELb1ELb1EEEEEEEEEvNT_6ParamsE --------------------------
	.section	.nv.info._ZN7cutlass13device_kernelIN5flash11enable_sm90INS1_16FlashAttnFwdSm90INS1_25CollectiveMainloopFwdSm90ILi2EN4cute5tupleIJNS5_1CILi1EEES8_S8_EEENS6_IJNS7_ILi128EEENS7_ILi96EEENS7_ILi64EEEEEELi256ENS_10bfloat16_tEfNS_4arch4Sm90ELb0ELb0ELb1ELb1ELb0ELb1ELb1ELb1ELb0ELb1ELb1ELb0EEENS1_21CollectiveEpilogueFwdINS6_IJSA_NS7_ILi256EEESB_EEES9_SE_SG_Li256ELb1ELb1ELb1ELb0EEENS1_36VarlenDynamicPersistentTileSchedulerILi128ELi96ELi256ELi128ELb1ELb1ELb1ELb0ELb1ELb1EEEEEEEEEvNT_6ParamsE,"",@"SHT_CUDA_INFO"
	.sectionflags	@""
	.align	4


	//----- nvinfo : EIATTR_CUDA_API_VERSION
	.align		4
        /*0000*/ 	.byte	0x04, 0x37
        /*0002*/ 	.short	(.L_180 - .L_179)
.L_179:
        /*0004*/ 	.word	0x00000082


	//----- nvinfo : EIATTR_KPARAM_INFO
	.align		4
.L_180:
        /*0008*/ 	.byte	0x04, 0x17
        /*000a*/ 	.short	(.L_182 - .L_181)
.L_181:
        /*000c*/ 	.word	0x00000000
        /*0010*/ 	.short	0x0000
        /*0012*/ 	.short	0x0000
        /*0014*/ 	.byte	0x00, 0xf0, 0x01, 0x2e


	//----- nvinfo : EIATTR_SPARSE_MMA_MASK
	.align		4
.L_182:
        /*0018*/ 	.byte	0x03, 0x50
        /*001a*/ 	.short	0x0000


	//----- nvinfo : EIATTR_MAXREG_COUNT
	.align		4
        /*001c*/ 	.byte	0x03, 0x1b
        /*001e*/ 	.short	0x00a8


	//----- nvinfo : EIATTR_MERCURY_ISA_VERSION
	.align		4
        /*0020*/ 	.byte	0x03, 0x5f
        /*0022*/ 	.short	0x0101


	//----- nvinfo : EIATTR_VRC_CTA_INIT_COUNT
	.align		4
        /*0024*/ 	.byte	0x02, 0x4a
	.zero		1
	.zero		1


	//----- nvinfo : EIATTR_EXIT_INSTR_OFFSETS
	.align		4
        /*0028*/ 	.byte	0x04, 0x1c
        /*002a*/ 	.short	(.L_184 - .L_183)


	//   ....[0]....
.L_183:
        /*002c*/ 	.word	0x00000010


	//----- nvinfo : EIATTR_MAX_THREADS
	.align		4
.L_184:
        /*0030*/ 	.byte	0x04, 0x05
        /*0032*/ 	.short	(.L_186 - .L_185)
.L_185:
        /*0034*/ 	.word	0x00000180
        /*0038*/ 	.word	0x00000001
        /*003c*/ 	.word	0x00000001


	//----- nvinfo : EIATTR_CBANK_PARAM_SIZE
	.align		4
.L_186:
        /*0040*/ 	.byte	0x03, 0x19
        /*0042*/ 	.short	0x0b80


	//----- nvinfo : EIATTR_PARAM_CBANK
	.align		4
        /*0044*/ 	.byte	0x04, 0x0a
        /*0046*/ 	.short	(.L_188 - .L_187)
	.align		4
.L_187:
        /*0048*/ 	.word	index@(.nv.constant0._ZN7cutlass13device_kernelIN5flash11enable_sm90INS1_16FlashAttnFwdSm90INS1_25CollectiveMainloopFwdSm90ILi2EN4cute5tupleIJNS5_1CILi1EEES8_S8_EEENS6_IJNS7_ILi128EEENS7_ILi96EEENS7_ILi64EEEEEELi256ENS_10bfloat16_tEfNS_4arch4Sm90ELb0ELb0ELb1ELb1ELb0ELb1ELb1ELb1ELb0ELb1ELb1ELb0EEENS1_21CollectiveEpilogueFwdINS6_IJSA_NS7_ILi256EEESB_EEES9_SE_SG_Li256ELb1ELb1ELb1ELb0EEENS1_36VarlenDynamicPersistentTileSchedulerILi128ELi96ELi256ELi128ELb1ELb1ELb1ELb0ELb1ELb1EEEEEEEEEvNT_6ParamsE)
        /*004c*/ 	.short	0x0380
        /*004e*/ 	.short	0x0b80


	//----- nvinfo : EIATTR_SW_WAR
	.align		4
.L_188:
        /*0050*/ 	.byte	0x04, 0x36
        /*0052*/ 	.short	(.L_190 - .L_189)
.L_189:
        /*0054*/ 	.word	0x00000008
.L_190:


//--------------------- .nv.info._ZN7cutlass13device_kernelIN5flash11enable_sm90INS1_16FlashAttnFwdSm90INS1_25CollectiveMainloopFwdSm90ILi2EN4cute5tupleIJNS5_1CILi1EEES8_S8_EEENS6_IJNS7_ILi128EEENS7_ILi96EEENS7_ILi64EEEEEELi256ENS_10bfloat16_tEfNS_4arch4Sm90ELb0ELb1ELb1ELb0ELb0ELb0ELb0ELb1ELb0ELb1ELb1ELb0EEENS1_21CollectiveEpilogueFwdINS6_IJSA_NS7_ILi256EEESB_EEES9_SE_SG_Li256ELb0ELb1ELb1ELb0EEENS1_19SingleTileSchedulerILb0ELb1ELb1ELi128EEEEEEEEEvNT_6ParamsE --------------------------
	.section	.nv.info._ZN7cutlass13device_kernelIN5flash11enable_sm90INS1_16FlashAttnFwdSm90INS1_25CollectiveMainloopFwdSm90ILi2EN4cute5tupleIJNS5_1CILi1EEES8_S8_EEENS6_IJNS7_ILi128EEENS7_ILi96EEENS7_ILi64EEEEEELi256ENS_10bfloat16_tEfNS_4arch4Sm90ELb0ELb1ELb1ELb0ELb0ELb0ELb0ELb1ELb0ELb1ELb1ELb0EEENS1_21CollectiveEpilogueFwdINS6_IJSA_NS7_ILi256EEESB_EEES9_SE_SG_Li256ELb0ELb1ELb1ELb0EEENS1_19SingleTileSchedulerILb0ELb1ELb1ELi128EEEEEEEEEvNT_6ParamsE,"",@"SHT_CUDA_INFO"
	.sectionflags	@""
	.align	4


	//----- nvinfo : EIATTR_CUDA_API_VERSION
	.align		4
        /*0000*/ 	.byte	0x04, 0x37
        /*0002*/ 	.short	(.L_192 - .L_191)
.L_191:
        /*0004*/ 	.word	0x00000082


	//----- nvinfo : EIATTR_KPARAM_INFO
	.align		4
.L_192:
        /*0008*/ 	.byte	0x04, 0x17
        /*000a*/ 	.short	(.L_194 - .L_193)
.L_193:
        /*000c*/ 	.word	0x00000000
        /*0010*/ 	.short	0x0000
        /*0012*/ 	.short	0x0000
        /*0014*/ 	.byte	0x00, 0xf0, 0x01, 0x28


	//----- nvinfo : EIATTR_SPARSE_MMA_MASK
	.align		4
.L_194:
        /*0018*/ 	.byte	0x03, 0x50
        /*001a*/ 	.short	0x0000


	//----- nvinfo : EIATTR_MAXREG_COUNT
	.align		4
        /*001c*/ 	.byte	0x03, 0x1b
        /*001e*/ 	.short	0x00a8


	//----- nvinfo : EIATTR_MERCURY_ISA_VERSION
	.align		4
        /*0020*/ 	.byte	0x03, 0x5f
        /*0022*/ 	.short	0x0101


	//----- nvinfo : EIATTR_VRC_CTA_INIT_COUNT
	.align		4
        /*0024*/ 	.byte	0x02, 0x4a
	.zero		1
	.zero		1


	//----- nvinfo : EIATTR_EXIT_INSTR_OFFSETS
	.align		4
        /*0028*/ 	.byte	0x04, 0x1c
        /*002a*/ 	.short	(.L_196 - .L_195)


	//   ....[0]....
.L_195:
        /*002c*/ 	.word	0x00000010


	//----- nvinfo : EIATTR_MAX_THREADS
	.align		4
.L_196:
        /*0030*/ 	.byte	0x04, 0x05
        /*0032*/ 	.short	(.L_198 - .L_197)
.L_197:
        /*0034*/ 	.word	0x00000180
        /*0038*/ 	.word	0x00000001
        /*003c*/ 	.word	0x00000001


	//----- nvinfo : EIATTR_CBANK_PARAM_SIZE
	.align		4
.L_198:
        /*0040*/ 	.byte	0x03, 0x19
        /*0042*/ 	.short	0x0a00


	//----- nvinfo : EIATTR_PARAM_CBANK
	.align		4
        /*0044*/ 	.byte	0x04, 0x0a
        /*0046*/ 	.short	(.L_200 - .L_199)
	.align		4
.L_199:
        /*0048*/ 	.word	index@(.nv.constant0._ZN7cutlass13device_kernelIN5flash11enable_sm90INS1_16FlashAttnFwdSm90INS1_25CollectiveMainloopFwdSm90ILi2EN4cute5tupleIJNS5_1CILi1EEES8_S8_EEENS6_IJNS7_ILi128EEENS7_ILi96EEENS7_ILi64EEEEEELi256ENS_10bfloat16_tEfNS_4arch4Sm90ELb0ELb1ELb1ELb0ELb0ELb0ELb0ELb1ELb0ELb1ELb1ELb0EEENS1_21CollectiveEpilogueFwdINS6_IJSA_NS7_ILi256EEESB_EEES9_SE_SG_Li256ELb0ELb1ELb1ELb0EEENS1_19SingleTileSchedulerILb0ELb1ELb1ELi128EEEEEEEEEvNT_6ParamsE)
        /*004c*/ 	.short	0x0380
        /*004e*/ 	.short	0x0a00


	//----- nvinfo : EIATTR_SW_WAR
	.align		4
.L_200:
        /*0050*/ 	.byte	0x04, 0x36
        /*0052*/ 	.short	(.L_202 - .L_201)
.L_201:
        /*0054*/ 	.word	0x00000008
.L_202:


//--------------------- .nv.info._ZN7cutlass13device_kernelIN5flash11enable_sm90INS1_16FlashAttnFwdSm90INS1_25CollectiveMainloopFwdSm90ILi2EN4cute5tupleIJNS5_1CILi1EEES8_S8_EEENS6_IJNS7_ILi128EEENS7_ILi96EEENS7_ILi64EEEEEELi256ENS_10bfloat16_tEfNS_4arch4Sm90ELb0ELb1ELb1ELb0ELb0ELb0ELb1ELb1ELb0ELb1ELb1ELb0EEENS1_21CollectiveEpilogueFwdINS6_IJSA_NS7_ILi256EEESB_EEES9_SE_SG_Li256ELb0ELb1ELb1ELb0EEENS1_19SingleTileSchedulerILb0ELb1ELb1ELi128EEEEEEEEEvNT_6ParamsE --------------------------
	.section	.nv.info._ZN7cutlass13device_kernelIN5flash11enable_sm90INS1_16FlashAttnFwdSm90INS1_25CollectiveMainloopFwdSm90ILi2EN4cute5tupleIJNS5_1CILi1EEES8_S8_EEENS6_IJNS7_ILi128EEENS7_ILi96EEENS7_ILi64EEEEEELi256ENS_10bfloat16_tEfNS_4arch4Sm90ELb0ELb1ELb1ELb0ELb0ELb0ELb1ELb1ELb0ELb1ELb1ELb0EEENS1_21CollectiveEpilogueFwdINS6_IJSA_NS7_ILi256EEESB_EEES9_SE_SG_Li256ELb0ELb1ELb1ELb0EEENS1_19SingleTileSchedulerILb0ELb1ELb1ELi128EEEEEEEEEvNT_6ParamsE,"",@"SHT_CUDA_INFO"
	.sectionflags	@""
	.align	4


	//----- nvinfo : EIATTR_CUDA_API_VERSION
	.align		4
        /*0000*/ 	.byte	0x04, 0x37
        /*0002*/ 	.short	(.L_204 - .L_203)
.L_203:
        /*0004*/ 	.word	0x00000082


	//----- nvinfo : EIATTR_KPARAM_INFO
	.align		4
.L_204:
        /*0008*/ 	.byte	0x04, 0x17
        /*000a*/ 	.short	(.L_206 - .L_205)
.L_205:
        /*000c*/ 	.word	0x00000000
        /*0010*/ 	.short	0x0000
        /*0012*/ 	.short	0x0000
        /*0014*/ 	.byte	0x00, 0xf0, 0x01, 0x2c


	//----- nvinfo : EIATTR_SPARSE_MMA_MASK
	.align		4
.L_206:
        /*0018*/ 	.byte	0x03, 0x50
        /*001a*/ 	.short	0x0000


	//----- nvinfo : EIATTR_MAXREG_COUNT
	.align		4
        /*001c*/ 	.byte	0x03, 0x1b
        /*001e*/ 	.short	0x00a8


	//----- nvinfo : EIATTR_MERCURY_ISA_VERSION
	.align		4
        /*0020*/ 	.byte	0x03, 0x5f
        /*0022*/ 	.short	0x0101


	//----- nvinfo : EIATTR_VRC_CTA_INIT_COUNT
	.align		4
        /*0024*/ 	.byte	0x02, 0x4a
	.zero		1
	.zero		1


	//----- nvinfo : EIATTR_EXIT_INSTR_OFFSETS
	.align		4
        /*0028*/ 	.byte	0x04, 0x1c
        /*002a*/ 	.short	(.L_208 - .L_207)


	//   ....[0]....
.L_207:
        /*002c*/ 	.word	0x00000010


	//----- nvinfo : EIATTR_MAX_THREADS
	.align		4
.L_208:
        /*0030*/ 	.byte	0x04, 0x05
        /*0032*/ 	.short	(.L_210 - .L_209)
.L_209:
        /*0034*/ 	.word	0x00000180
        /*0038*/ 	.word	0x00000001
        /*003c*/ 	.word	0x00000001


	//----- nvinfo : EIATTR_CBANK_PARAM_SIZE
	.align		4
.L_210:
        /*0040*/ 	.byte	0x03, 0x19
        /*0042*/ 	.short	0x0b00


	//----- nvinfo : EIATTR_PARAM_CBANK
	.align		4
        /*0044*/ 	.byte	0x04, 0x0a
        /*0046*/ 	.short	(.L_212 - .L_211)
	.align		4
.L_211:
        /*0048*/ 	.word	index@(.nv.constant0._ZN7cutlass13device_kernelIN5flash11enable_sm90INS1_16FlashAttnFwdSm90INS1_25CollectiveMainloopFwdSm90ILi2EN4cute5tupleIJNS5_1CILi1EEES8_S8_EEENS6_IJNS7_ILi128EEENS7_ILi96EEENS7_ILi64EEEEEELi256ENS_10bfloat16_tEfNS_4arch4Sm90ELb0ELb1ELb1ELb0ELb0ELb0ELb1ELb1ELb0ELb1ELb1ELb0EEENS1_21CollectiveEpilogueFwdINS6_IJSA_NS7_ILi256EEESB_EEES9_SE_SG_Li256ELb0ELb1ELb1ELb0EEENS1_19SingleTileSchedulerILb0ELb1ELb1ELi128EEEEEEEEEvNT_6ParamsE)
        /*004c*/ 	.short	0x0380
        /*004e*/ 	.short	0x0b00


	//----- nvinfo : EIATTR_SW_WAR
	.align		4
.L_212:
        /*0050*/ 	.byte	0x04, 0x36
        /*0052*/ 	.short	(.L_214 - .L_213)
.L_213:
        /*0054*/ 	.word	0x00000008
.L_214:


//--------------------- .nv.info._ZN7cutlass13device_kernelIN5flash11enable_sm90INS1_16FlashAttnFwdSm90INS1_25CollectiveMainloopFwdSm90ILi2EN4cute5tupleIJNS5_1CILi1EEES8_S8_EEENS6_IJNS7_ILi128EEENS7_ILi96EEENS7_ILi64EEEEEELi256ENS_10bfloat16_tEfNS_4arch4Sm90ELb0ELb1ELb1ELb1ELb0ELb0ELb0ELb1ELb0ELb1ELb1ELb0EEENS1_21CollectiveEpilogueFwdINS6_IJSA_NS7_ILi256EEESB_EEES9_SE_SG_Li256ELb1ELb1ELb1ELb0EEENS1_36VarlenDynamicPersistentTileSchedulerILi128ELi96ELi256ELi128ELb1ELb1ELb1ELb1ELb0ELb1EEEEEEEEEvNT_6ParamsE --------------------------
	.section	.nv.info._ZN7cutlass13device_kernelIN5flash11enable_sm90INS1_16FlashAttnFwdSm90INS1_25CollectiveMainloopFwdSm90ILi2EN4cute5tupleIJNS5_1CILi1EEES8_S8_EEENS6_IJNS7_ILi128EEENS7_ILi96EEENS7_ILi64EEEEEELi256ENS_10bfloat16_tEfNS_4arch4Sm90ELb0ELb1ELb1ELb1ELb0ELb0ELb0ELb1ELb0ELb1ELb1ELb0EEENS1_21CollectiveEpilogueFwdINS6_IJSA_NS7_ILi256EEESB_EEES9_SE_SG_Li256ELb1ELb1ELb1ELb0EEENS1_36VarlenDynamicPersistentTileSchedulerILi128ELi96ELi256ELi128ELb1ELb1ELb1ELb1ELb0ELb1EEEEEEEEEvNT_6ParamsE,"",@"SHT_CUDA_INFO"
	.sectionflags	@""
	.align	4


	//----- nvinfo : EIATTR_CUDA_API_VERSION
	.align		4
        /*0000*/ 	.byte	0x04, 0x37
        /*0002*/ 	.short	(.L_216 - .L_215)
.L_215:
        /*0004*/ 	.word	0x00000082


	//----- nvinfo : EIATTR_KPARAM_INFO
	.align		4
.L_216:
        /*0008*/ 	.byte	0x04, 0x17
        /*000a*/ 	.short	(.L_218 - .L_217)
.L_217:
        /*000c*/ 	.word	0x00000000
        /*0010*/ 	.short	0x0000
        /*0012*/ 	.short	0x0000
        /*0014*/ 	.byte	0x00, 0xf0, 0x01, 0x2a


	//----- nvinfo : EIATTR_SPARSE_MMA_MASK
	.align		4
.L_218:
        /*0018*/ 	.byte	0x03, 0x50
        /*001a*/ 	.short	0x0000


	//----- nvinfo : EIATTR_MAXREG_COUNT
	.align		4
        /*001c*/ 	.byte	0x03, 0x1b
        /*001e*/ 	.short	0x00a8


	//----- nvinfo : EIATTR_MERCURY_ISA_VERSION
	.align		4
        /*0020*/ 	.byte	0x03, 0x5f
        /*0022*/ 	.short	0x0101


	//----- nvinfo : EIATTR_VRC_CTA_INIT_COUNT
	.align		4
        /*0024*/ 	.byte	0x02, 0x4a
	.zero		1
	.zero		1


	//----- nvinfo : EIATTR_EXIT_INSTR_OFFSETS
	.align		4
        /*0028*/ 	.byte	0x04, 0x1c
        /*002a*/ 	.short	(.L_220 - .L_219)


	//   ....[0]....
.L_219:
        /*002c*/ 	.word	0x00000010


	//----- nvinfo : EIATTR_MAX_THREADS
	.align		4
.L_220:
        /*0030*/ 	.byte	0x04, 0x05
        /*0032*/ 	.short	(.L_222 - .L_221)
.L_221:
        /*0034*/ 	.word	0x00000180
        /*0038*/ 	.word	0x00000001
        /*003c*/ 	.word	0x00000001


	//----- nvinfo : EIATTR_CBANK_PARAM_SIZE
	.align		4
.L_222:
        /*0040*/ 	.byte	0x03, 0x19
        /*0042*/ 	.short	0x0a80


	//----- nvinfo : EIATTR_PARAM_CBANK
	.align		4
        /*0044*/ 	.byte	0x04, 0x0a
        /*0046*/ 	.short	(.L_224 - .L_223)
	.align		4
.L_223:
        /*0048*/ 	.word	index@(.nv.constant0._ZN7cutlass13device_kernelIN5flash11enable_sm90INS1_16FlashAttnFwdSm90INS1_25CollectiveMainloopFwdSm90ILi2EN4cute5tupleIJNS5_1CILi1EEES8_S8_EEENS6_IJNS7_ILi128EEENS7_ILi96EEENS7_ILi64EEEEEELi256ENS_10bfloat16_tEfNS_4arch4Sm90ELb0ELb1ELb1ELb1ELb0ELb0ELb0ELb1ELb0ELb1ELb1ELb0EEENS1_21CollectiveEpilogueFwdINS6_IJSA_NS7_ILi256EEESB_EEES9_SE_SG_Li256ELb1ELb1ELb1ELb0EEENS1_36VarlenDynamicPersistentTileSchedulerILi128ELi96ELi256ELi128ELb1ELb1ELb1ELb1ELb0ELb1EEEEEEEEEvNT_6ParamsE)
        /*004c*/ 	.short	0x0380
        /*004e*/ 	.short	0x0a80


	//----- nvinfo : EIATTR_SW_WAR
	.align		4
.L_224:
        /*0050*/ 	.byte	0x04, 0x36
        /*0052*/ 	.short	(.L_226 - .L_225)
.L_225:
        /*0054*/ 	.word	0x00000008
.L_226:


//--------------------- .nv.info._ZN7cutlass13device_kernelIN5flash11enable_sm90INS1_16FlashAttnFwdSm90INS1_25CollectiveMainloopFwdSm90ILi2EN4cute5tupleIJNS5_1CILi1EEES8_S8_EEENS6_IJNS7_ILi128EEENS7_ILi96EEENS7_ILi64EEEEEELi256ENS_10bfloat16_tEfNS_4arch4Sm90ELb0ELb1ELb1ELb1ELb0ELb1ELb0ELb1ELb0ELb1ELb1ELb0EEENS1_21CollectiveEpilogueFwdINS6_IJSA_NS7_ILi256EEESB_EEES9_SE_SG_Li256ELb1ELb1ELb1ELb0EEENS1_36VarlenDynamicPersistentTileSchedulerILi128ELi96ELi256ELi128ELb1ELb1ELb1ELb1ELb0ELb1EEEEEEEEEvNT_6ParamsE --------------------------
	.section	.nv.info._ZN7cutlass13device_kernelIN5flash11enable_sm90INS1_16FlashAttnFwdSm90INS1_25CollectiveMainloopFwdSm90ILi2EN4cute5tupleIJNS5_1CILi1EEES8_S8_EEENS6_IJNS7_ILi128EEENS7_ILi96EEENS7_ILi64EEEEEELi256ENS_10bfloat16_tEfNS_4arch4Sm90ELb0ELb1ELb1ELb1ELb0ELb1ELb0ELb1ELb0ELb1ELb1ELb0EEENS1_21CollectiveEpilogueFwdINS6_IJSA_NS7_ILi256EEESB_EEES9_SE_SG_Li256ELb1ELb1ELb1ELb0EEENS1_36VarlenDynamicPersistentTileSchedulerILi128ELi96ELi256ELi128ELb1ELb1ELb1ELb1ELb0ELb1EEEEEEEEEvNT_6ParamsE,"",@"SHT_CUDA_INFO"
	.sectionflags	@""
	.align	4


	//----- nvinfo : EIATTR_CUDA_API_VERSION
	.align		4
        /*0000*/ 	.byte	0x04, 0x37
        /*0002*/ 	.short	(.L_228 - .L_227)
.L_227:
        /*0004*/ 	.word	0x00000082


	//----- nvinfo : EIATTR_KPARAM_INFO
	.align		4
.L_228:
        /*0008*/ 	.byte	0x04, 0x17
        /*000a*/ 	.short	(.L_230 - .L_229)
.L_229:
        /*000c*/ 	.word	0x00000000
        /*0010*/ 	.short	0x0000
        /*0012*/ 	.short	0x0000
        /*0014*/ 	.byte	0x00, 0xf0, 0x01, 0x2a


	//----- nvinfo : EIATTR_SPARSE_MMA_MASK
	.align		4
.L_230:
        /*0018*/ 	.byte	0x03, 0x50
        /*001a*/ 	.short	0x0000


	//----- nvinfo : EIATTR_MAXREG_COUNT
	.align		4
        /*001c*/ 	.byte	0x03, 0x1b
        /*001e*/ 	.short	0x00a8


	//----- nvinfo : EIATTR_MERCURY_ISA_VERSION
	.align		4
        /*0020*/ 	.byte	0x03, 0x5f
        /*0022*/ 	.short	0x0101


	//----- nvinfo : EIATTR_VRC_CTA_INIT_COUNT
	.align		4
        /*0024*/ 	.byte	0x02, 0x4a
	.zero		1
	.zero		1


	//----- nvinfo : EIATTR_EXIT_INSTR_OFFSETS
	.align		4
        /*0028*/ 	.byte	0x04, 0x1c
        /*002a*/ 	.short	(.L_232 - .L_231)


	//   ....[0]....
.L_231:
        /*002c*/ 	.word	0x00000010


	//----- nvinfo : EIATTR_MAX_THREADS
	.align		4
.L_232:
        /*0030*/ 	.byte	0x04, 0x05
        /*0032*/ 	.short	(.L_234 - .L_233)
.L_233:
        /*0034*/ 	.word	0x00000180
        /*0038*/ 	.word	0x00000001
        /*003c*/ 	.word	0x00000001


	//----- nvinfo : EIATTR_CBANK_PARAM_SIZE
	.align		4
.L_234:
        /*0040*/ 	.byte	0x03, 0x19
        /*0042*/ 	.short	0x0a80


	//----- nvinfo : EIATTR_PARAM_CBANK
	.align		4
        /*0044*/ 	.byte	0x04, 0x0a
        /*0046*/ 	.short	(.L_236 - .L_235)
	.align		4
.L_235:
        /*0048*/ 	.word	index@(.nv.constant0._ZN7cutlass13device_kernelIN5flash11enable_sm90INS1_16FlashAttnFwdSm90INS1_25CollectiveMainloopFwdSm90ILi2EN4cute5tupleIJNS5_1CILi1EEES8_S8_EEENS6_IJNS7_ILi128EEENS7_ILi96EEENS7_ILi64EEEEEELi256ENS_10bfloat16_tEfNS_4arch4Sm90ELb0ELb1ELb1ELb1ELb0ELb1ELb0ELb1ELb0ELb1ELb1ELb0EEENS1_21CollectiveEpilogueFwdINS6_IJSA_NS7_ILi256EEESB_EEES9_SE_SG_Li256ELb1ELb1ELb1ELb0EEENS1_36VarlenDynamicPersistentTileSchedulerILi128ELi96ELi256ELi128ELb1ELb1ELb1ELb1ELb0ELb1EEEEEEEEEvNT_6ParamsE)
        /*004c*/ 	.short	0x0380
        /*004e*/ 	.short	0x0a80


	//----- nvinfo : EIATTR_SW_WAR
	.align		4
.L_236:
        /*0050*/ 	.byte	0x04, 0x36
        /*0052*/ 	.short	(.L_238 - .L_237)
.L_237:
        /*0054*/ 	.word	0x00000008
.L_238:


//--------------------- .nv.info._ZN7cutlass13device_kernelIN5flash11enable_sm90INS1_16FlashAttnFwdSm90INS1_25CollectiveMainloopFwdSm90ILi2EN4cute5tupleIJNS5_1CILi1EEES8_S8_EEENS6_IJNS7_ILi128EEENS7_ILi96EEENS7_ILi64EEEEEELi256ENS_10bfloat16_tEfNS_4arch4Sm90ELb0ELb1ELb1ELb1ELb0ELb0ELb1ELb1ELb0ELb1ELb1ELb0EEENS1_21CollectiveEpilogueFwdINS6_IJSA_NS7_ILi256EEESB_EEES9_SE_SG_Li256ELb1ELb1ELb1ELb0EEENS1_36VarlenDynamicPersistentTileSchedulerILi128ELi96ELi256ELi128ELb1ELb1ELb1ELb1ELb0ELb1EEEEEEEEEvNT_6ParamsE --------------------------
	.section	.nv.info._ZN7cutlass13device_kernelIN5flash11enable_sm90INS1_16FlashAttnFwdSm90INS1_25CollectiveMainloopFwdSm90ILi2EN4cute5tupleIJNS5_1CILi1EEES8_S8_EEENS6_IJNS7_ILi128EEENS7_ILi96EEENS7_ILi64EEEEEELi256ENS_10bfloat16_tEfNS_4arch4Sm90ELb0ELb1ELb1ELb1ELb0ELb0ELb1ELb1ELb0ELb1ELb1ELb0EEENS1_21CollectiveEpilogueFwdINS6_IJSA_NS7_ILi256EEESB_EEES9_SE_SG_Li256ELb1ELb1ELb1ELb0EEENS1_36VarlenDynamicPersistentTileSchedulerILi128ELi96ELi256ELi128ELb1ELb1ELb1ELb1ELb0ELb1EEEEEEEEEvNT_6ParamsE,"",@"SHT_CUDA_INFO"
	.sectionflags	@""
	.align	4


	//----- nvinfo : EIATTR_CUDA_API_VERSION
	.align		4
        /*0000*/ 	.byte	0x04, 0x37
        /*0002*/ 	.short	(.L_240 - .L_239)
.L_239:
        /*0004*/ 	.word	0x00000082


	//----- nvinfo : EIATTR_KPARAM_INFO
	.align		4
.L_240:
        /*0008*/ 	.byte	0x04, 0x17
        /*000a*/ 	.short	(.L_242 - .L_241)
.L_241:
        /*000c*/ 	.word	0x00000000
        /*0010*/ 	.short	0x0000
        /*0012*/ 	.short	0x0000
        /*0014*/ 	.byte	0x00, 0xf0, 0x01, 0x2e


	//----- nvinfo : EIATTR_SPARSE_MMA_MASK
	.align		4
.L_242:
        /*0018*/ 	.byte	0x03, 0x50
        /*001a*/ 	.short	0x0000


	//----- nvinfo : EIATTR_MAXREG_COUNT
	.align		4
        /*001c*/ 	.byte	0x03, 0x1b
        /*001e*/ 	.short	0x00a8


	//----- nvinfo : EIATTR_MERCURY_ISA_VERSION
	.align		4
        /*0020*/ 	.byte	0x03, 0x5f
        /*0022*/ 	.short	0x0101


	//----- nvinfo : EIATTR_VRC_CTA_INIT_COUNT
	.align		4
        /*0024*/ 	.byte	0x02, 0x4a
	.zero		1
	.zero		1


	//----- nvinfo : EIATTR_EXIT_INSTR_OFFSETS
	.align		4
        /*0028*/ 	.byte	0x04, 0x1c
        /*002a*/ 	.short	(.L_244 - .L_243)


	//   ....[0]....
.L_243:
        /*002c*/ 	.word	0x00000010


	//----- nvinfo : EIATTR_MAX_THREADS
	.align		4
.L_244:
        /*0030*/ 	.byte	0x04, 0x05
        /*0032*/ 	.short	(.L_246 - .L_245)
.L_245:
        /*0034*/ 	.word	0x00000180
        /*0038*/ 	.word	0x00000001
        /*003c*/ 	.word	0x00000001


	//----- nvinfo : EIATTR_CBANK_PARAM_SIZE
	.align		4
.L_246:
        /*0040*/ 	.byte	0x03, 0x19
        /*0042*/ 	.short	0x0b80


	//----- nvinfo : EIATTR_PARAM_CBANK
	.align		4
        /*0044*/ 	.byte	0x04, 0x0a
        /*0046*/ 	.short	(.L_248 - .L_247)
	.align		4
.L_247:
        /*0048*/ 	.word	index@(.nv.constant0._ZN7cutlass13device_kernelIN5flash11enable_sm90INS1_16FlashAttnFwdSm90INS1_25CollectiveMainloopFwdSm90ILi2EN4cute5tupleIJNS5_1CILi1EEES8_S8_EEENS6_IJNS7_ILi128EEENS7_ILi96EEENS7_ILi64EEEEEELi256ENS_10bfloat16_tEfNS_4arch4Sm90ELb0ELb1ELb1ELb1ELb0ELb0ELb1ELb1ELb0ELb1ELb1ELb0EEENS1_21CollectiveEpilogueFwdINS6_IJSA_NS7_ILi256EEESB_EEES9_SE_SG_Li256ELb1ELb1ELb1ELb0EEENS1_36VarlenDynamicPersistentTileSchedulerILi128ELi96ELi256ELi128ELb1ELb1ELb1ELb1ELb0ELb1EEEEEEEEEvNT_6ParamsE)
        /*004c*/ 	.short	0x0380
        /*004e*/ 	.short	0x0b80


	//----- nvinfo : EIATTR_SW_WAR
	.align		4
.L_248:
        /*0050*/ 	.byte	0x04, 0x36
        /*0052*/ 	.short	(.L_250 - .L_249)
.L_249:
        /*0054*/ 	.word	0x00000008
.L_250:


//--------------------- .nv.info._ZN7cutlass13device_kernelIN5flash11enable_sm90INS1_16FlashAttnFwdSm90INS1_25CollectiveMainloopFwdSm90ILi2EN4cute5tupleIJNS5_1CILi1EEES8_S8_EEENS6_IJNS7_ILi128EEENS7_ILi96EEENS7_ILi64EEEEEELi256ENS_10bfloat16_tEfNS_4arch4Sm90ELb0ELb1ELb1ELb1ELb0ELb1ELb1ELb1ELb0ELb1ELb1ELb0EEENS1_21CollectiveEpilogueFwdINS6_IJSA_NS7_ILi256EEESB_EEES9_SE_SG_Li256ELb1ELb1ELb1ELb0EEENS1_36VarlenDynamicPersistentTileSchedulerILi128ELi96ELi256ELi128ELb1ELb1ELb1ELb1ELb0ELb1EEEEEEEEEvNT_6ParamsE --------------------------
	.section	.nv.info._ZN7cutlass13device_kernelIN5flash11enable_sm90INS1_16FlashAttnFwdSm90INS1_25CollectiveMainloopFwdSm90ILi2EN4cute5tupleIJNS5_1CILi1EEES8_S8_EEENS6_IJNS7_ILi128EEENS7_ILi96EEENS7_ILi64EEEEEELi256ENS_10bfloat16_tEfNS_4arch4Sm90ELb0ELb1ELb1ELb1ELb0ELb1ELb1ELb1ELb0ELb1ELb1ELb0EEENS1_21CollectiveEpilogueFwdINS6_IJSA_NS7_ILi256EEESB_EEES9_SE_SG_Li256ELb1ELb1ELb1ELb0EEENS1_36VarlenDynamicPersistentTileSchedulerILi128ELi96ELi256ELi128ELb1ELb1ELb1ELb1ELb0ELb1EEEEEEEEEvNT_6ParamsE,"",@"SHT_CUDA_INFO"
	.sectionflags	@""
	.align	4


	//----- nvinfo : EIATTR_CUDA_API_VERSION
	.align		4
        /*0000*/ 	.byte	0x04, 0x37
        /*0002*/ 	.short	(.L_252 - .L_251)
.L_251:
        /*0004*/ 	.word	0x00000082


	//----- nvinfo : EIATTR_KPARAM_INFO
	.align		4
.L_252:
        /*0008*/ 	.byte	0x04, 0x17
        /*000a*/ 	.short	(.L_254 - .L_253)
.L_253:
        /*000c*/ 	.word	0x00000000
        /*0010*/ 	.short	0x0000
        /*0012*/ 	.short	0x0000
        /*0014*/ 	.byte	0x00, 0xf0, 0x01, 0x2e


	//----- nvinfo : EIATTR_SPARSE_MMA_MASK
	.align		4
.L_254:
        /*0018*/ 	.byte	0x03, 0x50
        /*001a*/ 	.short	0x0000


	//----- nvinfo : EIATTR_MAXREG_COUNT
	.align		4
        /*001c*/ 	.byte	0x03, 0x1b
        /*001e*/ 	.short	0x00a8


	//----- nvinfo : EIATTR_MERCURY_ISA_VERSION
	.align		4
        /*0020*/ 	.byte	0x03, 0x5f
        /*0022*/ 	.short	0x0101


	//----- nvinfo : EIATTR_VRC_CTA_INIT_COUNT
	.align		4
        /*0024*/ 	.byte	0x02, 0x4a
	.zero		1
	.zero		1


	//----- nvinfo : EIATTR_EXIT_INSTR_OFFSETS
	.align		4
        /*0028*/ 	.byte	0x04, 0x1c
        /*002a*/ 	.short	(.L_256 - .L_255)


	//   ....[0]....
.L_255:
        /*002c*/ 	.word	0x00000010


	//----- nvinfo : EIATTR_MAX_THREADS
	.align		4
.L_256:
        /*0030*/ 	.byte	0x04, 0x05
        /*0032*/ 	.short	(.L_258 - .L_257)
.L_257:
        /*0034*/ 	.word	0x00000180
        /*0038*/ 	.word	0x00000001
        /*003c*/ 	.word	0x00000001


	//----- nvinfo : EIATTR_CBANK_PARAM_SIZE
	.align		4
.L_258:
        /*0040*/ 	.byte	0x03, 0x19
        /*0042*/ 	.short	0x0b80


	//----- nvinfo : EIATTR_PARAM_CBANK
	.align		4
        /*0044*/ 	.byte	0x04, 0x0a
        /*0046*/ 	.short	(.L_260 - .L_259)
	.align		4
.L_259:
        /*0048*/ 	.word	index@(.nv.constant0._ZN7cutlass13device_kernelIN5flash11enable_sm90INS1_16FlashAttnFwdSm90INS1_25CollectiveMainloopFwdSm90ILi2EN4cute5tupleIJNS5_1CILi1EEES8_S8_EEENS6_IJNS7_ILi128EEENS7_ILi96EEENS7_ILi64EEEEEELi256ENS_10bfloat16_tEfNS_4arch4Sm90ELb0ELb1ELb1ELb1ELb0ELb1ELb1ELb1ELb0ELb1ELb1ELb0EEENS1_21CollectiveEpilogueFwdINS6_IJSA_NS7_ILi256EEESB_EEES9_SE_SG_Li256ELb1ELb1ELb1ELb0EEENS1_36VarlenDynamicPersistentTileSchedulerILi128ELi96ELi256ELi128ELb1ELb1ELb1ELb1ELb0ELb1EEEEEEEEEvNT_6ParamsE)
        /*004c*/ 	.short	0x0380
        /*004e*/ 	.short	0x0b80


	//----- nvinfo : EIATTR_SW_WAR
	.align		4
.L_260:
        /*0050*/ 	.byte	0x04, 0x36
        /*0052*/ 	.short	(.L_262 - .L_261)
.L_261:
        /*0054*/ 	.word	0x00000008
.L_262:


//--------------------- .nv.info._ZN7cutlass13device_kernelIN5flash11enable_sm90INS1_16FlashAttnFwdSm90INS1_25CollectiveMainloopFwdSm90ILi2EN4cute5tupleIJNS5_1CILi1EEES8_S8_EEENS6_IJNS7_ILi128EEENS7_ILi96EEENS7_ILi64EEEEEELi256ENS_10bfloat16_tEfNS_4arch4Sm90ELb1ELb0ELb1ELb0ELb0ELb0ELb0ELb1ELb0ELb1ELb1ELb0EEENS1_21CollectiveEpilogueFwdINS6_IJSA_NS7_ILi256EEESB_EEES9_SE_SG_Li256ELb0ELb1ELb1ELb0EEENS1_19SingleTileSchedulerILb0ELb1ELb1ELi128EEEEEEEEEvNT_6ParamsE --------------------------
	.section	.nv.info._ZN7cutlass13device_kernelIN5flash11enable_sm90INS1_16FlashAttnFwdSm90INS1_25CollectiveMainloopFwdSm90ILi2EN4cute5tupleIJNS5_1CILi1EEES8_S8_EEENS6_IJNS7_ILi128EEENS7_ILi96EEENS7_ILi64EEEEEELi256ENS_10bfloat16_tEfNS_4arch4Sm90ELb1ELb0ELb1ELb0ELb0ELb0ELb0ELb1ELb0ELb1ELb1ELb0EEENS1_21CollectiveEpilogueFwdINS6_IJSA_NS7_ILi256EEESB_EEES9_SE_SG_Li256ELb0ELb1ELb1ELb0EEENS1_19SingleTileSchedulerILb0ELb1ELb1ELi128EEEEEEEEEvNT_6ParamsE,"",@"SHT_CUDA_INFO"
	.sectionflags	@""
	.align	4


	//----- nvinfo : EIATTR_CUDA_API_VERSION
	.align		4
        /*0000*/ 	.byte	0x04, 0x37
        /*0002*/ 	.short	(.L_264 - .L_263)
.L_263:
        /*0004*/ 	.word	0x00000082


	//----- nvinfo : EIATTR_KPARAM_INFO
	.align		4
.L_264:
        /*0008*/ 	.byte	0x04, 0x17
        /*000a*/ 	.short	(.L_266 - .L_265)
.L_265:
        /*000c*/ 	.word	0x00000000
        /*0010*/ 	.short	0x0000
        /*0012*/ 	.short	0x0000
        /*0014*/ 	.byte	0x00, 0xf0, 0x01, 0x28


	//----- nvinfo : EIATTR_SPARSE_MMA_MASK
	.align		4
.L_266:
        /*0018*/ 	.byte	0x03, 0x50
        /*001a*/ 	.short	0x0000


	//----- nvinfo : EIATTR_MAXREG_COUNT
	.align		4
        /*001c*/ 	.byte	0x03, 0x1b
        /*001e*/ 	.short	0x00a8


	//----- nvinfo : EIATTR_MERCURY_ISA_VERSION
	.align		4
        /*0020*/ 	.byte	0x03, 0x5f
        /*0022*/ 	.short	0x0101


	//----- nvinfo : EIATTR_VRC_CTA_INIT_COUNT
	.align		4
        /*0024*/ 	.byte	0x02, 0x4a
	.zero		1
	.zero		1


	//----- nvinfo : EIATTR_EXIT_INSTR_OFFSETS
	.align		4
        /*0028*/ 	.byte	0x04, 0x1c
        /*002a*/ 	.short	(.L_268 - .L_267)


	//   ....[0]....
.L_267:
        /*002c*/ 	.word	0x00000010


	//----- nvinfo : EIATTR_MAX_THREADS
	.align		4
.L_268:
        /*0030*/ 	.byte	0x04, 0x05
        /*0032*/ 	.short	(.L_270 - .L_269)
.L_269:
        /*0034*/ 	.word	0x00000180
        /*0038*/ 	.word	0x00000001
        /*003c*/ 	.word	0x00000001


	//----- nvinfo : EIATTR_CBANK_PARAM_SIZE
	.align		4
.L_270:
        /*0040*/ 	.byte	0x03, 0x19
        /*0042*/ 	.short	0x0a00


	//----- nvinfo : EIATTR_PARAM_CBANK
	.align		4
        /*0044*/ 	.byte	0x04, 0x0a
        /*0046*/ 	.short	(.L_272 - .L_271)
	.align		4
.L_271:
        /*0048*/ 	.word	index@(.nv.constant0._ZN7cutlass13device_kernelIN5flash11enable_sm90INS1_16FlashAttnFwdSm90INS1_25CollectiveMainloopFwdSm90ILi2EN4cute5tupleIJNS5_1CILi1EEES8_S8_EEENS6_IJNS7_ILi128EEENS7_ILi96EEENS7_ILi64EEEEEELi256ENS_10bfloat16_tEfNS_4arch4Sm90ELb1ELb0ELb1ELb0ELb0ELb0ELb0ELb1ELb0ELb1ELb1ELb0EEENS1_21CollectiveEpilogueFwdINS6_IJSA_NS7_ILi256EEESB_EEES9_SE_SG_Li256ELb0ELb1ELb1ELb0EEENS1_19SingleTileSchedulerILb0ELb1ELb1ELi128EEEEEEEEEvNT_6ParamsE)
        /*004c*/ 	.short	0x0380
        /*004e*/ 	.short	0x0a00


	//----- nvinfo : EIATTR_SW_WAR
	.align		4
.L_272:
        /*0050*/ 	.byte	0x04, 0x36
        /*0052*/ 	.short	(.L_274 - .L_273)
.L_273:
        /*0054*/ 	.word	0x00000008
.L_274:


//--------------------- .nv.info._ZN7cutlass13device_kernelIN5flash11enable_sm90INS1_16FlashAttnFwdSm90INS1_25CollectiveMainloopFwdSm90ILi2EN4cute5tupleIJNS5_1CILi1EEES8_S8_EEENS6_IJNS7_ILi128EEENS7_ILi96EEENS7_ILi64EEEEEELi256ENS_10bfloat16_tEfNS_4arch4Sm90ELb1ELb0ELb1ELb0ELb0ELb0ELb1ELb1ELb0ELb1ELb1ELb0EEENS1_21CollectiveEpilogueFwdINS6_IJSA_NS7_ILi256EEESB_EEES9_SE_SG_Li256ELb0ELb1ELb1ELb0EEENS1_19SingleTileSchedulerILb0ELb1ELb1ELi128EEEEEEEEEvNT_6ParamsE --------------------------
	.section	.nv.info._ZN7cutlass13device_kernelIN5flash11enable_sm90INS1_16FlashAttnFwdSm90INS1_25CollectiveMainloopFwdSm90ILi2EN4cute5tupleIJNS5_1CILi1EEES8_S8_EEENS6_IJNS7_ILi128EEENS7_ILi96EEENS7_ILi64EEEEEELi256ENS_10bfloat16_tEfNS_4arch4Sm90ELb1ELb0ELb1ELb0ELb0ELb0ELb1ELb1ELb0ELb1ELb1ELb0EEENS1_21CollectiveEpilogueFwdINS6_IJSA_NS7_ILi256EEESB_EEES9_SE_SG_Li256ELb0ELb1ELb1ELb0EEENS1_19SingleTileSchedulerILb0ELb1ELb1ELi128EEEEEEEEEvNT_6ParamsE,"",@"SHT_CUDA_INFO"
	.sectionflags	@""
	.align	4


	//----- nvinfo : EIATTR_CUDA_API_VERSION
	.align		4
        /*0000*/ 	.byte	0x04, 0x37
        /*0002*/ 	.short	(.L_276 - .L_275)
.L_275:
        /*0004*/ 	.word	0x00000082


	//----- nvinfo : EIATTR_KPARAM_INFO
	.align		4
.L_276:
        /*0008*/ 	.byte	0x04, 0x17
        /*000a*/ 	.short	(.L_278 - .L_277)
.L_277:
        /*000c*/ 	.word	0x00000000
        /*0010*/ 	.short	0x0000
        /*0012*/ 	.short	0x0000
        /*0014*/ 	.byte	0x00, 0xf0, 0x01, 0x2c


	//----- nvinfo : EIATTR_SPARSE_MMA_MASK
	.align		4
.L_278:
        /*0018*/ 	.byte	0x03, 0x50
        /*001a*/ 	.short	0x0000


	//----- nvinfo : EIATTR_MAXREG_COUNT
	.align		4
        /*001c*/ 	.byte	0x03, 0x1b
        /*001e*/ 	.short	0x00a8


	//----- nvinfo : EIATTR_MERCURY_ISA_VERSION
	.align		4
        /*0020*/ 	.byte	0x03, 0x5f
        /*0022*/ 	.short	0x0101


	//----- nvinfo : EIATTR_VRC_CTA_INIT_COUNT
	.align		4
        /*0024*/ 	.byte	0x02, 0x4a
	.zero		1
	.zero		1


	//----- nvinfo : EIATTR_EXIT_INSTR_OFFSETS
	.align		4
        /*0028*/ 	.byte	0x04, 0x1c
        /*002a*/ 	.short	(.L_280 - .L_279)


	//   ....[0]....
.L_279:
        /*002c*/ 	.word	0x00000010


	//----- nvinfo : EIATTR_MAX_THREADS
	.align		4
.L_280:
        /*0030*/ 	.byte	0x04, 0x05
        /*0032*/ 	.short	(.L_282 - .L_281)
.L_281:
        /*0034*/ 	.word	0x00000180
        /*0038*/ 	.word	0x00000001
        /*003c*/ 	.word	0x00000001


	//----- nvinfo : EIATTR_CBANK_PARAM_SIZE
	.align		4
.L_282:
        /*0040*/ 	.byte	0x03, 0x19
        /*0042*/ 	.short	0x0b00


	//----- nvinfo : EIATTR_PARAM_CBANK
	.align		4
        /*0044*/ 	.byte	0x04, 0x0a
        /*0046*/ 	.short	(.L_284 - .L_283)
	.align		4
.L_283:
        /*0048*/ 	.word	index@(.nv.constant0._ZN7cutlass13device_kernelIN5flash11enable_sm90INS1_16FlashAttnFwdSm90INS1_25CollectiveMainloopFwdSm90ILi2EN4cute5tupleIJNS5_1CILi1EEES8_S8_EEENS6_IJNS7_ILi128EEENS7_ILi96EEENS7_ILi64EEEEEELi256ENS_10bfloat16_tEfNS_4arch4Sm90ELb1ELb0ELb1ELb0ELb0ELb0ELb1ELb1ELb0ELb1ELb1ELb0EEENS1_21CollectiveEpilogueFwdINS6_IJSA_NS7_ILi256EEESB_EEES9_SE_SG_Li256ELb0ELb1ELb1ELb0EEENS1_19SingleTileSchedulerILb0ELb1ELb1ELi128EEEEEEEEEvNT_6ParamsE)
        /*004c*/ 	.short	0x0380
        /*004e*/ 	.short	0x0b00


	//----- nvinfo : EIATTR_SW_WAR
	.align		4
.L_284:
        /*0050*/ 	.byte	0x04, 0x36
        /*0052*/ 	.short	(.L_286 - .L_285)
.L_285:
        /*0054*/ 	.word	0x00000008
.L_286:


//--------------------- .nv.info._ZN7cutlass13device_kernelIN5flash11enable_sm90INS1_16FlashAttnFwdSm90INS1_25CollectiveMainloopFwdSm90ILi2EN4cute5tupleIJNS5_1CILi1EEES8_S8_EEENS6_IJNS7_ILi128EEENS7_ILi96EEENS7_ILi64EEEEEELi256ENS_10bfloat16_tEfNS_4arch4Sm90ELb1ELb0ELb1ELb1ELb0ELb0ELb0ELb1ELb0ELb1ELb1ELb0EEENS1_21CollectiveEpilogueFwdINS6_IJSA_NS7_ILi256EEESB_EEES9_SE_SG_Li256ELb1ELb1ELb1ELb0EEENS1_36VarlenDynamicPersistentTileSchedulerILi128ELi96ELi256ELi128ELb1ELb1ELb1ELb1ELb1ELb1EEEEEEEEEvNT_6ParamsE --------------------------
	.section	.nv.info._ZN7cutlass13device_kernelIN5flash11enable_sm90INS1_16FlashAttnFwdSm90INS1_25CollectiveMainloopFwdSm90ILi2EN4cute5tupleIJNS5_1CILi1EEES8_S8_EEENS6_IJNS7_ILi128EEENS7_ILi96EEENS7_ILi64EEEEEELi256ENS_10bfloat16_tEfNS_4arch4Sm90ELb1ELb0ELb1ELb1ELb0ELb0ELb0ELb1ELb0ELb1ELb1ELb0EEENS1_21CollectiveEpilogueFwdINS6_IJSA_NS7_ILi256EEESB_EEES9_SE_SG_Li256ELb1ELb1ELb1ELb0EEENS1_36VarlenDynamicPersistentTileSchedulerILi128ELi96ELi256ELi128ELb1ELb1ELb1ELb1ELb1ELb1EEEEEEEEEvNT_6ParamsE,"",@"SHT_CUDA_INFO"
	.sectionflags	@""
	.align	4


	//----- nvinfo : EIATTR_CUDA_API_VERSION
	.align		4
        /*0000*/ 	.byte	0x04, 0x37
        /*0002*/ 	.short	(.L_288 - .L_287)
.L_287:
        /*0004*/ 	.word	0x00000082


	//----- nvinfo : EIATTR_KPARAM_INFO
	.align		4
.L_288:
        /*0008*/ 	.byte	0x04, 0x17
        /*000a*/ 	.short	(.L_290 - .L_289)
.L_289:
        /*000c*/ 	.word	0x00000000
        /*0010*/ 	.short	0x0000
        /*0012*/ 	.short	0x0000
        /*0014*/ 	.byte	0x00, 0xf0, 0x01, 0x2a


	//----- nvinfo : EIATTR_SPARSE_MMA_MASK
	.align		4
.L_290:
        /*0018*/ 	.byte	0x03, 0x50
        /*001a*/ 	.short	0x0000


	//----- nvinfo : EIATTR_MAXREG_COUNT
	.align		4
        /*001c*/ 	.byte	0x03, 0x1b
        /*001e*/ 	.short	0x00a8


	//----- nvinfo : EIATTR_MERCURY_ISA_VERSION
	.align		4
        /*0020*/ 	.byte	0x03, 0x5f
        /*0022*/ 	.short	0x0101


	//----- nvinfo : EIATTR_VRC_CTA_INIT_COUNT
	.align		4
        /*0024*/ 	.byte	0x02, 0x4a
	.zero		1
	.zero		1


	//----- nvinfo : EIATTR_EXIT_INSTR_OFFSETS
	.align		4
        /*0028*/ 	.byte	0x04, 0x1c
        /*002a*/ 	.short	(.L_292 - .L_291)


	//   ....[0]....
.L_291:
        /*002c*/ 	.word	0x00000010


	//----- nvinfo : EIATTR_MAX_THREADS
	.align		4
.L_292:
        /*0030*/ 	.byte	0x04, 0x05
        /*0032*/ 	.short	(.L_294 - .L_293)
.L_293:
        /*0034*/ 	.word	0x00000180
        /*0038*/ 	.word	0x00000001
        /*003c*/ 	.word	0x00000001


	//----- nvinfo : EIATTR_CBANK_PARAM_SIZE
	.align		4
.L_294:
        /*0040*/ 	.byte	0x03, 0x19
        /*0042*/ 	.short	0x0a80


	//----- nvinfo : EIATTR_PARAM_CBANK
	.align		4
        /*0044*/ 	.byte	0x04, 0x0a
        /*0046*/ 	.short	(.L_296 - .L_295)
	.align		4
.L_295:
        /*0048*/ 	.word	index@(.nv.constant0._ZN7cutlass13device_kernelIN5flash11enable_sm90INS1_16FlashAttnFwdSm90INS1_25CollectiveMainloopFwdSm90ILi2EN4cute5tupleIJNS5_1CILi1EEES8_S8_EEENS6_IJNS7_ILi128EEENS7_ILi96EEENS7_ILi64EEEEEELi256ENS_10bfloat16_tEfNS_4arch4Sm90ELb1ELb0ELb1ELb1ELb0ELb0ELb0ELb1ELb0ELb1ELb1ELb0EEENS1_21CollectiveEpilogueFwdINS6_IJSA_NS7_ILi256EEESB_EEES9_SE_SG_Li256ELb1ELb1ELb1ELb0EEENS1_36VarlenDynamicPersistentTileSchedulerILi128ELi96ELi256ELi128ELb1ELb1ELb1ELb1ELb1ELb1EEEEEEEEEvNT_6ParamsE)
        /*004c*/ 	.short	0x0380
        /*004e*/ 	.short	0x0a80


	//----- nvinfo : EIATTR_SW_WAR
	.align		4
.L_296:
        /*0050*/ 	.byte	0x04, 0x36
        /*0052*/ 	.short	(.L_298 - .L_297)
.L_297:
        /*0054*/ 	.word	0x00000008
.L_298:


//--------------------- .nv.info._ZN7cutlass13device_kernelIN5flash11enable_sm90INS1_16FlashAttnFwdSm90INS1_25CollectiveMainloopFwdSm90ILi2EN4cute5tupleIJNS5_1CILi1EEES8_S8_EEENS6_IJNS7_ILi128EEENS7_ILi96EEENS7_ILi64EEEEEELi256ENS_10bfloat16_tEfNS_4arch4Sm90ELb1ELb0ELb1ELb1ELb0ELb1ELb0ELb1ELb0ELb1ELb1ELb0EEENS1_21CollectiveEpilogueFwdINS6_IJSA_NS7_ILi256EEESB_EEES9_SE_SG_Li256ELb1ELb1ELb1ELb0EEENS1_36VarlenDynamicPersistentTileSchedulerILi128ELi96ELi256ELi128ELb1ELb1ELb1ELb1ELb1ELb1EEEEEEEEEvNT_6ParamsE --------------------------
	.section	.nv.info._ZN7cutlass13device_kernelIN5flash11enable_sm90INS1_16FlashAttnFwdSm90INS1_25CollectiveMainloopFwdSm90ILi2EN4cute5tupleIJNS5_1CILi1EEES8_S8_EEENS6_IJNS7_ILi128EEENS7_ILi96EEENS7_ILi64EEEEEELi256ENS_10bfloat16_tEfNS_4arch4Sm90ELb1ELb0ELb1ELb1ELb0ELb1ELb0ELb1ELb0ELb1ELb1ELb0EEENS1_21CollectiveEpilogueFwdINS6_IJSA_NS7_ILi256EEESB_EEES9_SE_SG_Li256ELb1ELb1ELb1ELb0EEENS1_36VarlenDynamicPersistentTileSchedulerILi128ELi96ELi256ELi128ELb1ELb1ELb1ELb1ELb1ELb1EEEEEEEEEvNT_6ParamsE,"",@"SHT_CUDA_INFO"
	.sectionflags	@""
	.align	4


	//----- nvinfo : EIATTR_CUDA_API_VERSION
	.align		4
        /*0000*/ 	.byte	0x04, 0x37
        /*0002*/ 	.short	(.L_300 - .L_299)
.L_299:
        /*0004*/ 	.word	0x00000082


	//----- nvinfo : EIATTR_KPARAM_INFO
	.align		4
.L_300:
        /*0008*/ 	.byte	0x04, 0x17
        /*000a*/ 	.short	(.L_302 - .L_301)
.L_301:
        /*000c*/ 	.word	0x00000000
        /*0010*/ 	.short	0x0000
        /*0012*/ 	.short	0x0000
        /*0014*/ 	.byte	0x00, 0xf0, 0x01, 0x2a


	//----- nvinfo : EIATTR_SPARSE_MMA_MASK
	.align		4
.L_302:
        /*0018*/ 	.byte	0x03, 0x50
        /*001a*/ 	.short	0x0000


	//----- nvinfo : EIATTR_MAXREG_COUNT
	.align		4
        /*001c*/ 	.byte	0x03, 0x1b
        /*001e*/ 	.short	0x00a8


	//----- nvinfo : EIATTR_MERCURY_ISA_VERSION
	.align		4
        /*0020*/ 	.byte	0x03, 0x5f
        /*0022*/ 	.short	0x0101


	//----- nvinfo : EIATTR_VRC_CTA_INIT_COUNT
	.align		4
        /*0024*/ 	.byte	0x02, 0x4a
	.zero		1
	.zero		1


	//----- nvinfo : EIATTR_EXIT_INSTR_OFFSETS
	.align		4
        /*0028*/ 	.byte	0x04, 0x1c
        /*002a*/ 	.short	(.L_304 - .L_303)


	//   ....[0]....
.L_303:
        /*002c*/ 	.word	0x00000010


	//----- nvinfo : EIATTR_MAX_THREADS
	.align		4
.L_304:
        /*0030*/ 	.byte	0x04, 0x05
        /*0032*/ 	.short	(.L_306 - .L_305)
.L_305:
        /*0034*/ 	.word	0x00000180
        /*0038*/ 	.word	0x00000001
        /*003c*/ 	.word	0x00000001


	//----- nvinfo : EIATTR_CBANK_PARAM_SIZE
	.align		4
.L_306:
        /*0040*/ 	.byte	0x03, 0x19
        /*0042*/ 	.short	0x0a80


	//----- nvinfo : EIATTR_PARAM_CBANK
	.align		4
        /*0044*/ 	.byte	0x04, 0x0a
        /*0046*/ 	.short	(.L_308 - .L_307)
	.align		4
.L_307:
        /*0048*/ 	.word	index@(.nv.constant0._ZN7cutlass13device_kernelIN5flash11enable_sm90INS1_16FlashAttnFwdSm90INS1_25CollectiveMainloopFwdSm90ILi2EN4cute5tupleIJNS5_1CILi1EEES8_S8_EEENS6_IJNS7_ILi128EEENS7_ILi96EEENS7_ILi64EEEEEELi256ENS_10bfloat16_tEfNS_4arch4Sm90ELb1ELb0ELb1ELb1ELb0ELb1ELb0ELb1ELb0ELb1ELb1ELb0EEENS1_21CollectiveEpilogueFwdINS6_IJSA_NS7_ILi256EEESB_EEES9_SE_SG_Li256ELb1ELb1ELb1ELb0EEENS1_36VarlenDynamicPersistentTileSchedulerILi128ELi96ELi256ELi128ELb1ELb1ELb1ELb1ELb1ELb1EEEEEEEEEvNT_6ParamsE)
        /*004c*/ 	.short	0x0380
        /*004e*/ 	.short	0x0a80


	//----- nvinfo : EIATTR_SW_WAR
	.align		4
.L_308:
        /*0050*/ 	.byte	0x04, 0x36
        /*0052*/ 	.short	(.L_310 - .L_309)
.L_309:
        /*0054*/ 	.word	0x00000008
.L_310:


//--------------------- .nv.info._ZN7cutlass13device_kernelIN5flash11enable_sm90INS1_16FlashAttnFwdSm90INS1_25CollectiveMainloopFwdSm90ILi2EN4cute5tupleIJNS5_1CILi1EEES8_S8_EEENS6_IJNS7_ILi128EEENS7_ILi96EEENS7_ILi64EEEEEELi256ENS_10bfloat16_tEfNS_4arch4Sm90ELb1ELb0ELb1ELb1ELb0ELb0ELb1ELb1ELb0ELb1ELb1ELb0EEENS1_21CollectiveEpilogueFwdINS6_IJSA_NS7_ILi256EEESB_EEES9_SE_SG_Li256ELb1ELb1ELb1ELb0EEENS1_36VarlenDynamicPersistentTileSchedulerILi128ELi96ELi256ELi128ELb1ELb1ELb1ELb1ELb1ELb1EEEEEEEEEvNT_6ParamsE --------------------------
	.section	.nv.info._ZN7cutlass13device_kernelIN5flash11enable_sm90INS1_16FlashAttnFwdSm90INS1_25CollectiveMainloopFwdSm90ILi2EN4cute5tupleIJNS5_1CILi1EEES8_S8_EEENS6_IJNS7_ILi128EEENS7_ILi96EEENS7_ILi64EEEEEELi256ENS_10bfloat16_tEfNS_4arch4Sm90ELb1ELb0ELb1ELb1ELb0ELb0ELb1ELb1ELb0ELb1ELb1ELb0EEENS1_21CollectiveEpilogueFwdINS6_IJSA_NS7_ILi256EEESB_EEES9_SE_SG_Li256ELb1ELb1ELb1ELb0EEENS1_36VarlenDynamicPersistentTileSchedulerILi128ELi96ELi256ELi128ELb1ELb1ELb1ELb1ELb1ELb1EEEEEEEEEvNT_6ParamsE,"",@"SHT_CUDA_INFO"
	.sectionflags	@""
	.align	4


	//----- nvinfo : EIATTR_CUDA_API_VERSION
	.align		4
        /*0000*/ 	.byte	0x04, 0x37
        /*0002*/ 	.short	(.L_312 - .L_311)
.L_311:
        /*0004*/ 	.word	0x00000082


	//----- nvinfo : EIATTR_KPARAM_INFO
	.align		4
.L_312:
        /*0008*/ 	.byte	0x04, 0x17
        /*000a*/ 	.short	(.L_314 - .L_313)
.L_313:
        /*000c*/ 	.word	0x00000000
        /*0010*/ 	.short	0x0000
        /*0012*/ 	.short	0x0000
        /*0014*/ 	.byte	0x00, 0xf0, 0x01, 0x2e


	//----- nvinfo : EIATTR_SPARSE_MMA_MASK
	.align		4
.L_314:
        /*0018*/ 	.byte	0x03, 0x50
        /*001a*/ 	.short	0x0000


	//----- nvinfo : EIATTR_MAXREG_COUNT
	.align		4
        /*001c*/ 	.byte	0x03, 0x1b
        /*001e*/ 	.short	0x00a8


	//----- nvinfo : EIATTR_MERCURY_ISA_VERSION
	.align		4
        /*0020*/ 	.byte	0x03, 0x5f
        /*0022*/ 	.short	0x0101


	//----- nvinfo : EIATTR_VRC_CTA_INIT_COUNT
	.align		4
        /*0024*/ 	.byte	0x02, 0x4a
	.zero		1
	.zero		1


	//----- nvinfo : EIATTR_EXIT_INSTR_OFFSETS
	.align		4
        /*0028*/ 	.byte	0x04, 0x1c
        /*002a*/ 	.short	(.L_316 - .L_315)


	//   ....[0]....
.L_315:
        /*002c*/ 	.word	0x00000010


	//----- nvinfo : EIATTR_MAX_THREADS
	.align		4
.L_316:
        /*0030*/ 	.byte	0x04, 0x05
        /*0032*/ 	.short	(.L_318 - .L_317)
.L_317:
        /*0034*/ 	.word	0x00000180
        /*0038*/ 	.word	0x00000001
        /*003c*/ 	.word	0x00000001


	//----- nvinfo : EIATTR_CBANK_PARAM_SIZE
	.align		4
.L_318:
        /*0040*/ 	.byte	0x03, 0x19
        /*0042*/ 	.short	0x0b80


	//----- nvinfo : EIATTR_PARAM_CBANK
	.align		4
        /*0044*/ 	.byte	0x04, 0x0a
        /*0046*/ 	.short	(.L_320 - .L_319)
	.align		4
.L_319:
        /*0048*/ 	.word	index@(.nv.constant0._ZN7cutlass13device_kernelIN5flash11enable_sm90INS1_16FlashAttnFwdSm90INS1_25CollectiveMainloopFwdSm90ILi2EN4cute5tupleIJNS5_1CILi1EEES8_S8_EEENS6_IJNS7_ILi128EEENS7_ILi96EEENS7_ILi64EEEEEELi256ENS_10bfloat16_tEfNS_4arch4Sm90ELb1ELb0ELb1ELb1ELb0ELb0ELb1ELb1ELb0ELb1ELb1ELb0EEENS1_21CollectiveEpilogueFwdINS6_IJSA_NS7_ILi256EEESB_EEES9_SE_SG_Li256ELb1ELb1ELb1ELb0EEENS1_36VarlenDynamicPersistentTileSchedulerILi128ELi96ELi256ELi128ELb1ELb1ELb1ELb1ELb1ELb1EEEEEEEEEvNT_6ParamsE)
        /*004c*/ 	.short	0x0380
        /*004e*/ 	.short	0x0b80


	//----- nvinfo : EIATTR_SW_WAR
	.align		4
.L_320:
        /*0050*/ 	.byte	0x04, 0x36
        /*0052*/ 	.short	(.L_322 - .L_321)
.L_321:
        /*0054*/ 	.word	0x00000008
.L_322:


//--------------------- .nv.info._ZN7cutlass13device_kernelIN5flash11enable_sm90INS1_16FlashAttnFwdSm90INS1_25CollectiveMainloopFwdSm90ILi2EN4cute5tupleIJNS5_1CILi1EEES8_S8_EEENS6_IJNS7_ILi128EEENS7_ILi96EEENS7_ILi64EEEEEELi256ENS_10bfloat16_tEfNS_4arch4Sm90ELb1ELb0ELb1ELb1ELb0ELb1ELb1ELb1ELb0ELb1ELb1ELb0EEENS1_21CollectiveEpilogueFwdINS6_IJSA_NS7_ILi256EEESB_EEES9_SE_SG_Li256ELb1ELb1ELb1ELb0EEENS1_36VarlenDynamicPersistentTileSchedulerILi128ELi96ELi256ELi128ELb1ELb1ELb1ELb1ELb1ELb1EEEEEEEEEvNT_6ParamsE --------------------------
	.section	.nv.info._ZN7cutlass13device_kernelIN5flash11enable_sm90INS1_16FlashAttnFwdSm90INS1_25CollectiveMainloopFwdSm90ILi2EN4cute5tupleIJNS5_1CILi1EEES8_S8_EEENS6_IJNS7_ILi128EEENS7_ILi96EEENS7_ILi64EEEEEELi256ENS_10bfloat16_tEfNS_4arch4Sm90ELb1ELb0ELb1ELb1ELb0ELb1ELb1ELb1ELb0ELb1ELb1ELb0EEENS1_21CollectiveEpilogueFwdINS6_IJSA_NS7_ILi256EEESB_EEES9_SE_SG_Li256ELb1ELb1ELb1ELb0EEENS1_36VarlenDynamicPersistentTileSchedulerILi128ELi96ELi256ELi128ELb1ELb1ELb1ELb1ELb1ELb1EEEEEEEEEvNT_6ParamsE,"",@"SHT_CUDA_INFO"
	.sectionflags	@""
	.align	4


	//----- nvinfo : EIATTR_CUDA_API_VERSION
	.align		4
        /*0000*/ 	.byte	0x04, 0x37
        /*0002*/ 	.short	(.L_324 - .L_323)
.L_323:
        /*0004*/ 	.word	0x00000082


	//----- nvinfo : EIATTR_KPARAM_INFO
	.align		4
.L_324:
        /*0008*/ 	.byte	0x04, 0x17
        /*000a*/ 	.short	(.L_326 - .L_325)
.L_325:
        /*000c*/ 	.word	0x00000000
        /*0010*/ 	.short	0x0000
        /*0012*/ 	.short	0x0000
        /*0014*/ 	.byte	0x00, 0xf0, 0x01, 0x2e


	//----- nvinfo : EIATTR_SPARSE_MMA_MASK
	.align		4
.L_326:
        /*0018*/ 	.byte	0x03, 0x50
        /*001a*/ 	.short	0x0000


	//----- nvinfo : EIATTR_MAXREG_COUNT
	.align		4
        /*001c*/ 	.byte	0x03, 0x1b
        /*001e*/ 	.short	0x00a8


	//----- nvinfo : EIATTR_MERCURY_ISA_VERSION
	.align		4
        /*0020*/ 	.byte	0x03, 0x5f
        /*0022*/ 	.short	0x0101


	//----- nvinfo : EIATTR_VRC_CTA_INIT_COUNT
	.align		4
        /*0024*/ 	.byte	0x02, 0x4a
	.zero		1
	.zero		1


	//----- nvinfo : EIATTR_EXIT_INSTR_OFFSETS
	.align		4
        /*0028*/ 	.byte	0x04, 0x1c
        /*002a*/ 	.short	(.L_328 - .L_327)


	//   ....[0]....
.L_327:
        /*002c*/ 	.word	0x00000010


	//----- nvinfo : EIATTR_MAX_THREADS
	.align		4
.L_328:
        /*0030*/ 	.byte	0x04, 0x05
        /*0032*/ 	.short	(.L_330 - .L_329)
.L_329:
        /*0034*/ 	.word	0x00000180
        /*0038*/ 	.word	0x00000001
        /*003c*/ 	.word	0x00000001


	//----- nvinfo : EIATTR_CBANK_PARAM_SIZE
	.align		4
.L_330:
        /*0040*/ 	.byte	0x03, 0x19
        /*0042*/ 	.short	0x0b80


	//----- nvinfo : EIATTR_PARAM_CBANK
	.align		4
        /*0044*/ 	.byte	0x04, 0x0a
        /*0046*/ 	.short	(.L_332 - .L_331)
	.align		4
.L_331:
        /*0048*/ 	.word	index@(.nv.constant0._ZN7cutlass13device_kernelIN5flash11enable_sm90INS1_16FlashAttnFwdSm90INS1_25CollectiveMainloopFwdSm90ILi2EN4cute5tupleIJNS5_1CILi1EEES8_S8_EEENS6_IJNS7_ILi128EEENS7_ILi96EEENS7_ILi64EEEEEELi256ENS_10bfloat16_tEfNS_4arch4Sm90ELb1ELb0ELb1ELb1ELb0ELb1ELb1ELb1ELb0ELb1ELb1ELb0EEENS1_21CollectiveEpilogueFwdINS6_IJSA_NS7_ILi256EEESB_EEES9_SE_SG_Li256ELb1ELb1ELb1ELb0EEENS1_36VarlenDynamicPersistentTileSchedulerILi128ELi96ELi256ELi128ELb1ELb1ELb1ELb1ELb1ELb1EEEEEEEEEvNT_6ParamsE)
        /*004c*/ 	.short	0x0380
        /*004e*/ 	.short	0x0b80


	//----- nvinfo : EIATTR_SW_WAR
	.align		4
.L_332:
        /*0050*/ 	.byte	0x04, 0x36
        /*0052*/ 	.short	(.L_334 - .L_333)
.L_333:
        /*0054*/ 	.word	0x00000008
.L_334:


//--------------------- .nv.callgraph             --------------------------
	.section	.nv.callgraph,"",@"SHT_CUDA_CALLGRAPH"
	.align	4
	.sectionentsize	8
	.align		4
        /*0000*/ 	.word	0x00000000
	.align		4
        /*0004*/ 	.word	0xffffffff
	.align		4
        /*0008*/ 	.word	0x00000000
	.align		4
        /*000c*/ 	.word	0xfffffffe
	.align		4
        /*0010*/ 	.word	0x00000000
	.align		4
        /*0014*/ 	.word	0xfffffffd
	.align		4
        /*0018*/ 	.word	0x00000000
	.align		4
        /*001c*/ 	.word	0xfffffffc


//--------------------- .nv.constant4             --------------------------
	.section	.nv.constant4,"a",@progbits
	.align	8
	.align		8
.nv.constant4:
        /*0000*/ 	.dword	_ZN83_INTERNAL_b6fd8604_47_flash_fwd_hdim64_256_bf16_split_softcap_sm90_cu_ceb34e2a_36124cuda3std3__45__cpo5beginE
	.align		8
        /*0008*/ 	.dword	_ZN83_INTERNAL_b6fd8604_47_flash_fwd_hdim64_256_bf16_split_softcap_sm90_cu_ceb34e2a_36124cuda3std3__45__cpo3endE
	.align		8
        /*0010*/ 	.dword	_ZN83_INTERNAL_b6fd8604_47_flash_fwd_hdim64_256_bf16_split_softcap_sm90_cu_ceb34e2a_36124cuda3std3__45__cpo6cbeginE
	.align		8
        /*0018*/ 	.dword	_ZN83_INTERNAL_b6fd8604_47_flash_fwd_hdim64_256_bf16_split_softcap_sm90_cu_ceb34e2a_36124cuda3std3__45__cpo4cendE
	.align		8
        /*0020*/ 	.dword	_ZN83_INTERNAL_b6fd8604_47_flash_fwd_hdim64_256_bf16_split_softcap_sm90_cu_ceb34e2a_36124cuda3std3__485_GLOBAL__N__b6fd8604_47_flash_fwd_hdim64_256_bf16_split_softcap_sm90_cu_ceb34e2a_36126ignoreE
	.align		8
        /*0028*/ 	.dword	_ZN83_INTERNAL_b6fd8604_47_flash_fwd_hdim64_256_bf16_split_softcap_sm90_cu_ceb34e2a_36124cuda3std3__419piecewise_constructE
	.align		8
        /*0030*/ 	.dword	_ZN83_INTERNAL_b6fd8604_47_flash_fwd_hdim64_256_bf16_split_softcap_sm90_cu_ceb34e2a_36124cuda3std3__48in_placeE
	.align		8
        /*0038*/ 	.dword	_ZN83_INTERNAL_b6fd8604_47_flash_fwd_hdim64_256_bf16_split_softcap_sm90_cu_ceb34e2a_36124cuda3std6ranges3__45__cpo4swapE
	.align		8
        /*0040*/ 	.dword	_ZN83_INTERNAL_b6fd8604_47_flash_fwd_hdim64_256_bf16_split_softcap_sm90_cu_ceb34e2a_36124cuda3std6ranges3__45__cpo9iter_moveE
	.align		8
        /*0048*/ 	.dword	_ZN83_INTERNAL_b6fd8604_47_flash_fwd_hdim64_256_bf16_split_softcap_sm90_cu_ceb34e2a_36124cute7productE
	.align		8
        /*0050*/ 	.dword	_ZN83_INTERNAL_b6fd8604_47_flash_fwd_hdim64_256_bf16_split_softcap_sm90_cu_ceb34e2a_36124cute1_E


//--------------------- .text._ZN7cutlass13device_kernelIN5flash11enable_sm90INS1_16FlashAttnFwdSm90INS1_25CollectiveMainloopFwdSm90ILi2EN4cute5tupleIJNS5_1CILi1EEES8_S8_EEENS6_IJNS7_ILi128EEENS7_ILi96EEENS7_ILi64EEEEEELi256ENS_10bfloat16_tEfNS_4arch4Sm90ELb0ELb0ELb1ELb0ELb0ELb0ELb0ELb1ELb0ELb1ELb1ELb0EEENS1_21CollectiveEpilogueFwdINS6_IJSA_NS7_ILi256EEESB_EEES9_SE_SG_Li256ELb0ELb1ELb1ELb0EEENS1_19SingleTileSchedulerILb0ELb1ELb1ELi128EEEEEEEEEvNT_6ParamsE --------------------------
	.section	.text._ZN7cutlass13device_kernelIN5flash11enable_sm90INS1_16FlashAttnFwdSm90INS1_25CollectiveMainloopFwdSm90ILi2EN4cute5tupleIJNS5_1CILi1EEES8_S8_EEENS6_IJNS7_ILi128EEENS7_ILi96EEENS7_ILi64EEEEEELi256ENS_10bfloat16_tEfNS_4arch4Sm90ELb0ELb0ELb1ELb0ELb0ELb0ELb0ELb1ELb0ELb1ELb1ELb0EEENS1_21CollectiveEpilogueFwdINS6_IJSA_NS7_ILi256EEESB_EEES9_SE_SG_Li256ELb0ELb1ELb1ELb0EEENS1_19SingleTileSchedulerILb0ELb1ELb1ELi128EEEEEEEEEvNT_6ParamsE,"ax",@progbits
	.align	128
.text._ZN7cutlass13device_kernelIN5flash11enable_sm90INS1_16FlashAttnFwdSm90INS1_25CollectiveMainloopFwdSm90ILi2EN4cute5tupleIJNS5_1CILi1EEES8_S8_EEENS6_IJNS7_ILi128EEENS7_ILi96EEENS7_ILi64EEEEEELi256ENS_10bfloat16_tEfNS_4arch4Sm90ELb0ELb0ELb1ELb0ELb0ELb0ELb0ELb1ELb0ELb1ELb1ELb0EEENS1_21CollectiveEpilogueFwdINS6_IJSA_NS7_ILi256EEESB_EEES9_SE_SG_Li256ELb0ELb1ELb1ELb0EEENS1_19SingleTileSchedulerILb0ELb1ELb1ELi128EEEEEEEEEvNT_6ParamsE:
        .type           _ZN7cutlass13device_kernelIN5flash11enable_sm90INS1_16FlashAttnFwdSm90INS1_25CollectiveMainloopFwdSm90ILi2EN4cute5tupleIJNS5_1CILi1EEES8_S8_EEENS6_IJNS7_ILi128EEENS7_ILi96EEENS7_ILi64EEEEEELi256ENS_10bfloat16_tEfNS_4arch4Sm90ELb0ELb0ELb1ELb0ELb0ELb0ELb0ELb1ELb0ELb1ELb1ELb0EEENS1_21CollectiveEpilogueFwdINS6_IJSA_NS7_ILi256EEESB_EEES9_SE_SG_Li256ELb0ELb1ELb1ELb0EEENS1_19SingleTileSchedulerILb0ELb1ELb1ELi128EEEEEEEEEvNT_6ParamsE,@function
        .size           _ZN7cutlass13device_kernelIN5flash11enable_sm90INS1_16FlashAttnFwdSm90INS1_25CollectiveMainloopFwdSm90ILi2EN4cute5tupleIJNS5_1CILi1EEES8_S8_EEENS6_IJNS7_ILi128EEENS7_ILi96EEENS7_ILi64EEEEEELi256ENS_10bfloat16_tEfNS_4arch4Sm90ELb0ELb0ELb1ELb0ELb0ELb0ELb0ELb1ELb0ELb1ELb1ELb0EEENS1_21CollectiveEpilogueFwdINS6_IJSA_NS7_ILi256EEESB_EEES9_SE_SG_Li256ELb0ELb1ELb1ELb0EEENS1_19SingleTileSchedulerILb0ELb1ELb1ELi128EEEEEEEEEvNT_6ParamsE,(.L_x_18 - _ZN7cutlass13device_kernelIN5flash11enable_sm90INS1_16FlashAttnFwdSm90INS1_25CollectiveMainloopFwdSm90ILi2EN4cute5tupleIJNS5_1CILi1EEES8_S8_EEENS6_IJNS7_ILi128EEENS7_ILi96EEENS7_ILi64EEEEEELi256ENS_10bfloat16_tEfNS_4arch4Sm90ELb0ELb0ELb1ELb0ELb0ELb0ELb0ELb1ELb0ELb1ELb1ELb0EEENS1_21CollectiveEpilogueFwdINS6_IJSA_NS7_ILi256EEESB_EEES9_SE_SG_Li256ELb0ELb1ELb1ELb0EEENS1_19SingleTileSchedulerILb0ELb1ELb1ELi128EEEEEEEEEvNT_6ParamsE)
        .other          _ZN7cutlass13device_kernelIN5flash11enable_sm90INS1_16FlashAttnFwdSm90INS1_25CollectiveMainloopFwdSm90ILi2EN4cute5tupleIJNS5_1CILi1EEES8_S8_EEENS6_IJNS7_ILi128EEENS7_ILi96EEENS7_ILi64EEEEEELi256ENS_10bfloat16_tEfNS_4arch4Sm90ELb0ELb0ELb1ELb0ELb0ELb0ELb0ELb1ELb0ELb1ELb1ELb0EEENS1_21CollectiveEpilogueFwdINS6_IJSA_NS7_ILi256EEESB_EEES9_SE_SG_Li256ELb0ELb1ELb1ELb0EEENS1_19SingleTileSchedulerILb0ELb1ELb1ELi128EEEEEEEEEvNT_6ParamsE,@"STO_CUDA_ENTRY STV_DEFAULT"
_ZN7cutlass13device_kernelIN5flash11enable_sm90INS1_16FlashAttnFwdSm90INS1_25CollectiveMainloopFwdSm90ILi2EN4cute5tupleIJNS5_1CILi1EEES8_S8_EEENS6_IJNS7_ILi128EEENS7_ILi96EEENS7_ILi64EEEEEELi256ENS_10bfloat16_tEfNS_4arch4Sm90ELb0ELb0ELb1ELb0ELb0ELb0ELb0ELb1ELb0ELb1ELb1ELb0EEENS1_21CollectiveEpilogueFwdINS6_IJSA_NS7_ILi256EEESB_EEES9_SE_SG_Li256ELb0ELb1ELb1ELb0EEENS1_19SingleTileSchedulerILb0ELb1ELb1ELi128EEEEEEEEEvNT_6ParamsE:
[----:B------:R-:W-:Y:S01]  /*0000*/  LDC R1, c[0x0][0x37c] ;  /* 0x0000df00ff017b82 */ /* 0x000fe20000000800 */
[----:B------:R-:W-:Y:S05]  /*0010*/  EXIT ;  /* 0x000000000000794d */ /* 0x000fea0003800000 */
.L_x_0:
[----:B------:R-:W-:-:S00]  /*0020*/  BRA `(.L_x_0) ;  /* 0xfffffffc00fc7947 */ /* 0x000fc0000383ffff */
[----:B------:R-:W-:-:S00]  /*0030*/  NOP ;  /* 0x0000000000007918 */ /* 0x000fc00000000000 */
        /* <DEDUP_REMOVED lines=12> */
.L_x_18:


//--------------------- .text._ZN7cutlass13device_kernelIN5flash11enable_sm90INS1_16FlashAttnFwdSm90INS1_25CollectiveMainloopFwdSm90ILi2EN4cute5tupleIJNS5_1CILi1EEES8_S8_EEENS6_IJNS7_ILi128EEENS7_ILi96EEENS7_ILi64EEEEEELi256ENS_10bfloat16_tEfNS_4arch4Sm90ELb0ELb0ELb1ELb0ELb0ELb0ELb1ELb1ELb0ELb1ELb1ELb0EEENS1_21CollectiveEpilogueFwdINS6_IJSA_NS7_ILi256EEESB_EEES9_SE_SG_Li256ELb0ELb1ELb1ELb0EEENS1_19SingleTileSchedulerILb0ELb1ELb1ELi128EEEEEEEEEvNT_6ParamsE --------------------------
	.section	.text._ZN7cutlass13device_kernelIN5flash11enable_sm90INS1_16FlashAttnFwdSm90INS1_25CollectiveMainloopFwdSm90ILi2EN4cute5tupleIJNS5_1CILi1EEES8_S8_EEENS6_IJNS7_ILi128EEENS7_ILi96EEENS7_ILi64EEEEEELi256ENS_10bfloat16_tEfNS_4arch4Sm90ELb0ELb0ELb1ELb0ELb0ELb0ELb1ELb1ELb0ELb1ELb1ELb0EEENS1_21CollectiveEpilogueFwdINS6_IJSA_NS7_ILi256EEESB_EEES9_SE_SG_Li256ELb0ELb1ELb1ELb0EEENS1_19SingleTileSchedulerILb0ELb1ELb1ELi128EEEEEEEEEvNT_6ParamsE,"ax",@progbits
	.align	128
.text._ZN7cutlass13device_kernelIN5flash11enable_sm90INS1_16FlashAttnFwdSm90INS1_25CollectiveMainloopFwdSm90ILi2EN4cute5tupleIJNS5_1CILi1EEES8_S8_EEENS6_IJNS7_ILi128EEENS7_ILi96EEENS7_ILi64EEEEEELi256ENS_10bfloat16_tEfNS_4arch4Sm90ELb0ELb0ELb1ELb0ELb0ELb0ELb1ELb1ELb0ELb1ELb1ELb0EEENS1_21CollectiveEpilogueFwdINS6_IJSA_NS7_ILi256EEESB_EEES9_SE_SG_Li256ELb0ELb1ELb1ELb0EEENS1_19SingleTileSchedulerILb0ELb1ELb1ELi128EEEEEEEEEvNT_6ParamsE:
        .type           _ZN7cutlass13device_kernelIN5flash11enable_sm90INS1_16FlashAttnFwdSm90INS1_25CollectiveMainloopFwdSm90ILi2EN4cute5tupleIJNS5_1CILi1EEES8_S8_EEENS6_IJNS7_ILi128EEENS7_ILi96EEENS7_ILi64EEEEEELi256ENS_10bfloat16_tEfNS_4arch4Sm90ELb0ELb0ELb1ELb0ELb0ELb0ELb1ELb1ELb0ELb1ELb1ELb0EEENS1_21CollectiveEpilogueFwdINS6_IJSA_NS7_ILi256EEESB_EEES9_SE_SG_Li256ELb0ELb1ELb1ELb0EEENS1_19SingleTileSchedulerILb0ELb1ELb1ELi128EEEEEEEEEvNT_6ParamsE,@function
        .size           _ZN7cutlass13device_kernelIN5flash11enable_sm90INS1_16FlashAttnFwdSm90INS1_25CollectiveMainloopFwdSm90ILi2EN4cute5tupleIJNS5_1CILi1EEES8_S8_EEENS6_IJNS7_ILi128EEENS7_ILi96EEENS7_ILi64EEEEEELi256ENS_10bfloat16_tEfNS_4arch4Sm90ELb0ELb0ELb1ELb0ELb0ELb0ELb1ELb1ELb0ELb1ELb1ELb0EEENS1_21CollectiveEpilogueFwdINS6_IJSA_NS7_ILi256EEESB_EEES9_SE_SG_Li256ELb0ELb1ELb1ELb0EEENS1_19SingleTileSchedulerILb0ELb1ELb1ELi128EEEEEEEEEvNT_6ParamsE,(.L_x_19 - _ZN7cutlass13device_kernelIN5flash11enable_sm90INS1_16FlashAttnFwdSm90INS1_25CollectiveMainloopFwdSm90ILi2EN4cute5tupleIJNS5_1CILi1EEES8_S8_EEENS6_IJNS7_ILi128EEENS7_ILi96EEENS7_ILi64EEEEEELi256ENS_10bfloat16_tEfNS_4arch4Sm90ELb0ELb0ELb1ELb0ELb0ELb0ELb1ELb1ELb0ELb1ELb1ELb0EEENS1_21CollectiveEpilogueFwdINS6_IJSA_NS7_ILi256EEESB_EEES9_SE_SG_Li256ELb0ELb1ELb1ELb0EEENS1_19SingleTileSchedulerILb0ELb1ELb1ELi128EEEEEEEEEvNT_6ParamsE)
        .other          _ZN7cutlass13device_kernelIN5flash11enable_sm90INS1_16FlashAttnFwdSm90INS1_25CollectiveMainloopFwdSm90ILi2EN4cute5tupleIJNS5_1CILi1EEES8_S8_EEENS6_IJNS7_ILi128EEENS7_ILi96EEENS7_ILi64EEEEEELi256ENS_10bfloat16_tEfNS_4arch4Sm90ELb0ELb0ELb1ELb0ELb0ELb0ELb1ELb1ELb0ELb1ELb1ELb0EEENS1_21CollectiveEpilogueFwdINS6_IJSA_NS7_ILi256EEESB_EEES9_SE_SG_Li256ELb0ELb1ELb1ELb0EEENS1_19SingleTileSchedulerILb0ELb1ELb1ELi128EEEEEEEEEvNT_6ParamsE,@"STO_CUDA_ENTRY STV_DEFAULT"
_ZN7cutlass13device_kernelIN5flash11enable_sm90INS1_16FlashAttnFwdSm90INS1_25CollectiveMainloopFwdSm90ILi2EN4cute5tupleIJNS5_1CILi1EEES8_S8_EEENS6_IJNS7_ILi128EEENS7_ILi96EEENS7_ILi64EEEEEELi256ENS_10bfloat16_tEfNS_4arch4Sm90ELb0ELb0ELb1ELb0ELb0ELb0ELb1ELb1ELb0ELb1ELb1ELb0EEENS1_21CollectiveEpilogueFwdINS6_IJSA_NS7_ILi256EEESB_EEES9_SE_SG_Li256ELb0ELb1ELb1ELb0EEENS1_19SingleTileSchedulerILb0ELb1ELb1ELi128EEEEEEEEEvNT_6ParamsE:
[----:B------:R-:W-:Y:S01]  /*0000*/  LDC R1, c[0x0][0x37c] ;  /* 0x0000df00ff017b82 */ /* 0x000fe20000000800 */
[----:B------:R-:W-:Y:S05]  /*0010*/  EXIT ;  /* 0x000000000000794d */ /* 0x000fea0003800000 */
.L_x_1:
        /* <DEDUP_REMOVED lines=14> */
.L_x_19:


//--------------------- .text._ZN7cutlass13device_kernelIN5flash11enable_sm90INS1_16FlashAttnFwdSm90INS1_25CollectiveMainloopFwdSm90ILi2EN4cute5tupleIJNS5_1CILi1EEES8_S8_EEENS6_IJNS7_ILi128EEENS7_ILi96EEENS7_ILi64EEEEEELi256ENS_10bfloat16_tEfNS_4arch4Sm90ELb0ELb0ELb1ELb1ELb0ELb0ELb0ELb1ELb0ELb1ELb1ELb0EEENS1_21CollectiveEpilogueFwdINS6_IJSA_NS7_ILi256EEESB_EEES9_SE_SG_Li256ELb1ELb1ELb1ELb0EEENS1_36VarlenDynamicPersistentTileSchedulerILi128ELi96ELi256ELi128ELb1ELb1ELb1ELb0ELb1ELb1EEEEEEEEEvNT_6ParamsE --------------------------
	.section	.text._ZN7cutlass13device_kernelIN5flash11enable_sm90INS1_16FlashAttnFwdSm90INS1_25CollectiveMainloopFwdSm90ILi2EN4cute5tupleIJNS5_1CILi1EEES8_S8_EEENS6_IJNS7_ILi128EEENS7_ILi96EEENS7_ILi64EEEEEELi256ENS_10bfloat16_tEfNS_4arch4Sm90ELb0ELb0ELb1ELb1ELb0ELb0ELb0ELb1ELb0ELb1ELb1ELb0EEENS1_21CollectiveEpilogueFwdINS6_IJSA_NS7_ILi256EEESB_EEES9_SE_SG_Li256ELb1ELb1ELb1ELb0EEENS1_36VarlenDynamicPersistentTileSchedulerILi128ELi96ELi256ELi128ELb1ELb1ELb1ELb0ELb1ELb1EEEEEEEEEvNT_6ParamsE,"ax",@progbits
	.align	128
.text._ZN7cutlass13device_kernelIN5flash11enable_sm90INS1_16FlashAttnFwdSm90INS1_25CollectiveMainloopFwdSm90ILi2EN4cute5tupleIJNS5_1CILi1EEES8_S8_EEENS6_IJNS7_ILi128EEENS7_ILi96EEENS7_ILi64EEEEEELi256ENS_10bfloat16_tEfNS_4arch4Sm90ELb0ELb0ELb1ELb1ELb0ELb0ELb0ELb1ELb0ELb1ELb1ELb0EEENS1_21CollectiveEpilogueFwdINS6_IJSA_NS7_ILi256EEESB_EEES9_SE_SG_Li256ELb1ELb1ELb1ELb0EEENS1_36VarlenDynamicPersistentTileSchedulerILi128ELi96ELi256ELi128ELb1ELb1ELb1ELb0ELb1ELb1EEEEEEEEEvNT_6ParamsE:
        .type           _ZN7cutlass13device_kernelIN5flash11enable_sm90INS1_16FlashAttnFwdSm90INS1_25CollectiveMainloopFwdSm90ILi2EN4cute5tupleIJNS5_1CILi1EEES8_S8_EEENS6_IJNS7_ILi128EEENS7_ILi96EEENS7_ILi64EEEEEELi256ENS_10bfloat16_tEfNS_4arch4Sm90ELb0ELb0ELb1ELb1ELb0ELb0ELb0ELb1ELb0ELb1ELb1ELb0EEENS1_21CollectiveEpilogueFwdINS6_IJSA_NS7_ILi256EEESB_EEES9_SE_SG_Li256ELb1ELb1ELb1ELb0EEENS1_36VarlenDynamicPersistentTileSchedulerILi128ELi96ELi256ELi128ELb1ELb1ELb1ELb0ELb1ELb1EEEEEEEEEvNT_6ParamsE,@function
        .size           _ZN7cutlass13device_kernelIN5flash11enable_sm90INS1_16FlashAttnFwdSm90INS1_25CollectiveMainloopFwdSm90ILi2EN4cute5tupleIJNS5_1CILi1EEES8_S8_EEENS6_IJNS7_ILi128EEENS7_ILi96EEENS7_ILi64EEEEEELi256ENS_10bfloat16_tEfNS_4arch4Sm90ELb0ELb0ELb1ELb1ELb0ELb0ELb0ELb1ELb0ELb1ELb1ELb0EEENS1_21CollectiveEpilogueFwdINS6_IJSA_NS7_ILi256EEESB_EEES9_SE_SG_Li256ELb1ELb1ELb1ELb0EEENS1_36VarlenDynamicPersistentTileSchedulerILi128ELi96ELi256ELi128ELb1ELb1ELb1ELb0ELb1ELb1EEEEEEEEEvNT_6ParamsE,(.L_x_20 - _ZN7cutlass13device_kernelIN5flash11enable_sm90INS1_16FlashAttnFwdSm90INS1_25CollectiveMainloopFwdSm90ILi2EN4cute5tupleIJNS5_1CILi1EEES8_S8_EEENS6_IJNS7_ILi128EEENS7_ILi96EEENS7_ILi64EEEEEELi256ENS_10bfloat16_tEfNS_4arch4Sm90ELb0ELb0ELb1ELb1ELb0ELb0ELb0ELb1ELb0ELb1ELb1ELb0EEENS1_21CollectiveEpilogueFwdINS6_IJSA_NS7_ILi256EEESB_EEES9_SE_SG_Li256ELb1ELb1ELb1ELb0EEENS1_36VarlenDynamicPersistentTileSchedulerILi128ELi96ELi256ELi128ELb1ELb1ELb1ELb0ELb1ELb1EEEEEEEEEvNT_6ParamsE)
        .other          _ZN7cutlass13device_kernelIN5flash11enable_sm90INS1_16FlashAttnFwdSm90INS1_25CollectiveMainloopFwdSm90ILi2EN4cute5tupleIJNS5_1CILi1EEES8_S8_EEENS6_IJNS7_ILi128EEENS7_ILi96EEENS7_ILi64EEEEEELi256ENS_10bfloat16_tEfNS_4arch4Sm90ELb0ELb0ELb1ELb1ELb0ELb0ELb0ELb1ELb0ELb1ELb1ELb0EEENS1_21CollectiveEpilogueFwdINS6_IJSA_NS7_ILi256EEESB_EEES9_SE_SG_Li256ELb1ELb1ELb1ELb0EEENS1_36VarlenDynamicPersistentTileSchedulerILi128ELi96ELi256ELi128ELb1ELb1ELb1ELb0ELb1ELb1EEEEEEEEEvNT_6ParamsE,@"STO_CUDA_ENTRY STV_DEFAULT"
_ZN7cutlass13device_kernelIN5flash11enable_sm90INS1_16FlashAttnFwdSm90INS1_25CollectiveMainloopFwdSm90ILi2EN4cute5tupleIJNS5_1CILi1EEES8_S8_EEENS6_IJNS7_ILi128EEENS7_ILi96EEENS7_ILi64EEEEEELi256ENS_10bfloat16_tEfNS_4arch4Sm90ELb0ELb0ELb1ELb1ELb0ELb0ELb0ELb1ELb0ELb1ELb1ELb0EEENS1_21CollectiveEpilogueFwdINS6_IJSA_NS7_ILi256EEESB_EEES9_SE_SG_Li256ELb1ELb1ELb1ELb0EEENS1_36VarlenDynamicPersistentTileSchedulerILi128ELi96ELi256ELi128ELb1ELb1ELb1ELb0ELb1ELb1EEEEEEEEEvNT_6ParamsE:
[----:B------:R-:W-:Y:S01]  /*0000*/  LDC R1, c[0x0][0x37c] ;  /* 0x0000df00ff017b82 */ /* 0x000fe20000000800 */
[----:B------:R-:W-:Y:S05]  /*0010*/  EXIT ;  /* 0x000000000000794d */ /* 0x000fea0003800000 */
.L_x_2:
        /* <DEDUP_REMOVED lines=14> */
.L_x_20:


//--------------------- .text._ZN7cutlass13device_kernelIN5flash11enable_sm90INS1_16FlashAttnFwdSm90INS1_25CollectiveMainloopFwdSm90ILi2EN4cute5tupleIJNS5_1CILi1EEES8_S8_EEENS6_IJNS7_ILi128EEENS7_ILi96EEENS7_ILi64EEEEEELi256ENS_10bfloat16_tEfNS_4arch4Sm90ELb0ELb0ELb1ELb1ELb0ELb1ELb0ELb1ELb0ELb1ELb1ELb0EEENS1_21CollectiveEpilogueFwdINS6_IJSA_NS7_ILi256EEESB_EEES9_SE_SG_Li256ELb1ELb1ELb1ELb0EEENS1_36VarlenDynamicPersistentTileSchedulerILi128ELi96ELi256ELi128ELb1ELb1ELb1ELb0ELb1ELb1EEEEEEEEEvNT_6ParamsE --------------------------
	.section	.text._ZN7cutlass13device_kernelIN5flash11enable_sm90INS1_16FlashAttnFwdSm90INS1_25CollectiveMainloopFwdSm90ILi2EN4cute5tupleIJNS5_1CILi1EEES8_S8_EEENS6_IJNS7_ILi128EEENS7_ILi96EEENS7_ILi64EEEEEELi256ENS_10bfloat16_tEfNS_4arch4Sm90ELb0ELb0ELb1ELb1ELb0ELb1ELb0ELb1ELb0ELb1ELb1ELb0EEENS1_21CollectiveEpilogueFwdINS6_IJSA_NS7_ILi256EEESB_EEES9_SE_SG_Li256ELb1ELb1ELb1ELb0EEENS1_36VarlenDynamicPersistentTileSchedulerILi128ELi96ELi256ELi128ELb1ELb1ELb1ELb0ELb1ELb1EEEEEEEEEvNT_6ParamsE,"ax",@progbits
	.align	128
.text._ZN7cutlass13device_kernelIN5flash11enable_sm90INS1_16FlashAttnFwdSm90INS1_25CollectiveMainloopFwdSm90ILi2EN4cute5tupleIJNS5_1CILi1EEES8_S8_EEENS6_IJNS7_ILi128EEENS7_ILi96EEENS7_ILi64EEEEEELi256ENS_10bfloat16_tEfNS_4arch4Sm90ELb0ELb0ELb1ELb1ELb0ELb1ELb0ELb1ELb0ELb1ELb1ELb0EEENS1_21CollectiveEpilogueFwdINS6_IJSA_NS7_ILi256EEESB_EEES9_SE_SG_Li256ELb1ELb1ELb1ELb0EEENS1_36VarlenDynamicPersistentTileSchedulerILi128ELi96ELi256ELi128ELb1ELb1ELb1ELb0ELb1ELb1EEEEEEEEEvNT_6ParamsE:
        .type           _ZN7cutlass13device_kernelIN5flash11enable_sm90INS1_16FlashAttnFwdSm90INS1_25CollectiveMainloopFwdSm90ILi2EN4cute5tupleIJNS5_1CILi1EEES8_S8_EEENS6_IJNS7_ILi128EEENS7_ILi96EEENS7_ILi64EEEEEELi256ENS_10bfloat16_tEfNS_4arch4Sm90ELb0ELb0ELb1ELb1ELb0ELb1ELb0ELb1ELb0ELb1ELb1ELb0EEENS1_21CollectiveEpilogueFwdINS6_IJSA_NS7_ILi256EEESB_EEES9_SE_SG_Li256ELb1ELb1ELb1ELb0EEENS1_36VarlenDynamicPersistentTileSchedulerILi128ELi96ELi256ELi128ELb1ELb1ELb1ELb0ELb1ELb1EEEEEEEEEvNT_6ParamsE,@function
        .size           _ZN7cutlass13device_kernelIN5flash11enable_sm90INS1_16FlashAttnFwdSm90INS1_25CollectiveMainloopFwdSm90ILi2EN4cute5tupleIJNS5_1CILi1EEES8_S8_EEENS6_IJNS7_ILi128EEENS7_ILi96EEENS7_ILi64EEEEEELi256ENS_10bfloat16_tEfNS_4arch4Sm90ELb0ELb0ELb1ELb1ELb0ELb1ELb0ELb1ELb0ELb1ELb1ELb0EEENS1_21CollectiveEpilogueFwdINS6_IJSA_NS7_ILi256EEESB_EEES9_SE_SG_Li256ELb1ELb1ELb1ELb0EEENS1_36VarlenDynamicPersistentTileSchedulerILi128ELi96ELi256ELi128ELb1ELb1ELb1ELb0ELb1ELb1EEEEEEEEEvNT_6ParamsE,(.L_x_21 - _ZN7cutlass13device_kernelIN5flash11enable_sm90INS1_16FlashAttnFwdSm90INS1_25CollectiveMainloopFwdSm90ILi2EN4cute5tupleIJNS5_1CILi1EEES8_S8_EEENS6_IJNS7_ILi128EEENS7_ILi96EEENS7_ILi64EEEEEELi256ENS_10bfloat16_tEfNS_4arch4Sm90ELb0ELb0ELb1ELb1ELb0ELb1ELb0ELb1ELb0ELb1ELb1ELb0EEENS1_21CollectiveEpilogueFwdINS6_IJSA_NS7_ILi256EEESB_EEES9_SE_SG_Li256ELb1ELb1ELb1ELb0EEENS1_36VarlenDynamicPersistentTileSchedulerILi128ELi96ELi256ELi128ELb1ELb1ELb1ELb0ELb1ELb1EEEEEEEEEvNT_6ParamsE)
        .other          _ZN7cutlass13device_kernelIN5flash11enable_sm90INS1_16FlashAttnFwdSm90INS1_25CollectiveMainloopFwdSm90ILi2EN4cute5tupleIJNS5_1CILi1EEES8_S8_EEENS6_IJNS7_ILi128EEENS7_ILi96EEENS7_ILi64EEEEEELi256ENS_10bfloat16_tEfNS_4arch4Sm90ELb0ELb0ELb1ELb1ELb0ELb1ELb0ELb1ELb0ELb1ELb1ELb0EEENS1_21CollectiveEpilogueFwdINS6_IJSA_NS7_ILi256EEESB_EEES9_SE_SG_Li256ELb1ELb1ELb1ELb0EEENS1_36VarlenDynamicPersistentTileSchedulerILi128ELi96ELi256ELi128ELb1ELb1ELb1ELb0ELb1ELb1EEEEEEEEEvNT_6ParamsE,@"STO_CUDA_ENTRY STV_DEFAULT"
_ZN7cutlass13device_kernelIN5flash11enable_sm90INS1_16FlashAttnFwdSm90INS1_25CollectiveMainloopFwdSm90ILi2EN4cute5tupleIJNS5_1CILi1EEES8_S8_EEENS6_IJNS7_ILi128EEENS7_ILi96EEENS7_ILi64EEEEEELi256ENS_10bfloat16_tEfNS_4arch4Sm90ELb0ELb0ELb1ELb1ELb0ELb1ELb0ELb1ELb0ELb1ELb1ELb0EEENS1_21CollectiveEpilogueFwdINS6_IJSA_NS7_ILi256EEESB_EEES9_SE_SG_Li256ELb1ELb1ELb1ELb0EEENS1_36VarlenDynamicPersistentTileSchedulerILi128ELi96ELi256ELi128ELb1ELb1ELb1ELb0ELb1ELb1EEEEEEEEEvNT_6ParamsE:
[----:B------:R-:W-:Y:S01]  /*0000*/  LDC R1, c[0x0][0x37c] ;  /* 0x0000df00ff017b82 */ /* 0x000fe20000000800 */
[----:B------:R-:W-:Y:S05]  /*0010*/  EXIT ;  /* 0x000000000000794d */ /* 0x000fea0003800000 */
.L_x_3:
        /* <DEDUP_REMOVED lines=14> */
.L_x_21:


//--------------------- .text._ZN7cutlass13device_kernelIN5flash11enable_sm90INS1_16FlashAttnFwdSm90INS1_25CollectiveMainloopFwdSm90ILi2EN4cute5tupleIJNS5_1CILi1EEES8_S8_EEENS6_IJNS7_ILi128EEENS7_ILi96EEENS7_ILi64EEEEEELi256ENS_10bfloat16_tEfNS_4arch4Sm90ELb0ELb0ELb1ELb1ELb0ELb0ELb1ELb1ELb0ELb1ELb1ELb0EEENS1_21CollectiveEpilogueFwdINS6_IJSA_NS7_ILi256EEESB_EEES9_SE_SG_Li256ELb1ELb1ELb1ELb0EEENS1_36VarlenDynamicPersistentTileSchedulerILi128ELi96ELi256ELi128ELb1ELb1ELb1ELb0ELb1ELb1EEEEEEEEEvNT_6ParamsE --------------------------
	.section	.text._ZN7cutlass13device_kernelIN5flash11enable_sm90INS1_16FlashAttnFwdSm90INS1_25CollectiveMainloopFwdSm90ILi2EN4cute5tupleIJNS5_1CILi1EEES8_S8_EEENS6_IJNS7_ILi128EEENS7_ILi96EEENS7_ILi64EEEEEELi256ENS_10bfloat16_tEfNS_4arch4Sm90ELb0ELb0ELb1ELb1ELb0ELb0ELb1ELb1ELb0ELb1ELb1ELb0EEENS1_21CollectiveEpilogueFwdINS6_IJSA_NS7_ILi256EEESB_EEES9_SE_SG_Li256ELb1ELb1ELb1ELb0EEENS1_36VarlenDynamicPersistentTileSchedulerILi128ELi96ELi256ELi128ELb1ELb1ELb1ELb0ELb1ELb1EEEEEEEEEvNT_6ParamsE,"ax",@progbits
	.align	128
.text._ZN7cutlass13device_kernelIN5flash11enable_sm90INS1_16FlashAttnFwdSm90INS1_25CollectiveMainloopFwdSm90ILi2EN4cute5tupleIJNS5_1CILi1EEES8_S8_EEENS6_IJNS7_ILi128EEENS7_ILi96EEENS7_ILi64EEEEEELi256ENS_10bfloat16_tEfNS_4arch4Sm90ELb0ELb0ELb1ELb1ELb0ELb0ELb1ELb1ELb0ELb1ELb1ELb0EEENS1_21CollectiveEpilogueFwdINS6_IJSA_NS7_ILi256EEESB_EEES9_SE_SG_Li256ELb1ELb1ELb1ELb0EEENS1_36VarlenDynamicPersistentTileSchedulerILi128ELi96ELi256ELi128ELb1ELb1ELb1ELb0ELb1ELb1EEEEEEEEEvNT_6ParamsE:
        .type           _ZN7cutlass13device_kernelIN5flash11enable_sm90INS1_16FlashAttnFwdSm90INS1_25CollectiveMainloopFwdSm90ILi2EN4cute5tupleIJNS5_1CILi1EEES8_S8_EEENS6_IJNS7_ILi128EEENS7_ILi96EEENS7_ILi64EEEEEELi256ENS_10bfloat16_tEfNS_4arch4Sm90ELb0ELb0ELb1ELb1ELb0ELb0ELb1ELb1ELb0ELb1ELb1ELb0EEENS1_21CollectiveEpilogueFwdINS6_IJSA_NS7_ILi256EEESB_EEES9_SE_SG_Li256ELb1ELb1ELb1ELb0EEENS1_36VarlenDynamicPersistentTileSchedulerILi128ELi96ELi256ELi128ELb1ELb1ELb1ELb0ELb1ELb1EEEEEEEEEvNT_6ParamsE,@function
        .size           _ZN7cutlass13device_kernelIN5flash11enable_sm90INS1_16FlashAttnFwdSm90INS1_25CollectiveMainloopFwdSm90ILi2EN4cute5tupleIJNS5_1CILi1EEES8_S8_EEENS6_IJNS7_ILi128EEENS7_ILi96EEENS7_ILi64EEEEEELi256ENS_10bfloat16_tEfNS_4arch4Sm90ELb0ELb0ELb1ELb1ELb0ELb0ELb1ELb1ELb0ELb1ELb1ELb0EEENS1_21CollectiveEpilogueFwdINS6_IJSA_NS7_ILi256EEESB_EEES9_SE_SG_Li256ELb1ELb1ELb1ELb0EEENS1_36VarlenDynamicPersistentTileSchedulerILi128ELi96ELi256ELi128ELb1ELb1ELb1ELb0ELb1ELb1EEEEEEEEEvNT_6ParamsE,(.L_x_22 - _ZN7cutlass13device_kernelIN5flash11enable_sm90INS1_16FlashAttnFwdSm90INS1_25CollectiveMainloopFwdSm90ILi2EN4cute5tupleIJNS5_1CILi1EEES8_S8_EEENS6_IJNS7_ILi128EEENS7_ILi96EEENS7_ILi64EEEEEELi256ENS_10bfloat16_tEfNS_4arch4Sm90ELb0ELb0ELb1ELb1ELb0ELb0ELb1ELb1ELb0ELb1ELb1ELb0EEENS1_21CollectiveEpilogueFwdINS6_IJSA_NS7_ILi256EEESB_EEES9_SE_SG_Li256ELb1ELb1ELb1ELb0EEENS1_36VarlenDynamicPersistentTileSchedulerILi128ELi96ELi256ELi128ELb1ELb1ELb1ELb0ELb1ELb1EEEEEEEEEvNT_6ParamsE)
        .other          _ZN7cutlass13device_kernelIN5flash11enable_sm90INS1_16FlashAttnFwdSm90INS1_25CollectiveMainloopFwdSm90ILi2EN4cute5tupleIJNS5_1CILi1EEES8_S8_EEENS6_IJNS7_ILi128EEENS7_ILi96EEENS7_ILi64EEEEEELi256ENS_10bfloat16_tEfNS_4arch4Sm90ELb0ELb0ELb1ELb1ELb0ELb0ELb1ELb1ELb0ELb1ELb1ELb0EEENS1_21CollectiveEpilogueFwdINS6_IJSA_NS7_ILi256EEESB_EEES9_SE_SG_Li256ELb1ELb1ELb1ELb0EEENS1_36VarlenDynamicPersistentTileSchedulerILi128ELi96ELi256ELi128ELb1ELb1ELb1ELb0ELb1ELb1EEEEEEEEEvNT_6ParamsE,@"STO_CUDA_ENTRY STV_DEFAULT"
_ZN7cutlass13device_kernelIN5flash11enable_sm90INS1_16FlashAttnFwdSm90INS1_25CollectiveMainloopFwdSm90ILi2EN4cute5tupleIJNS5_1CILi1EEES8_S8_EEENS6_IJNS7_ILi128EEENS7_ILi96EEENS7_ILi64EEEEEELi256ENS_10bfloat16_tEfNS_4arch4Sm90ELb0ELb0ELb1ELb1ELb0ELb0ELb1ELb1ELb0ELb1ELb1ELb0EEENS1_21CollectiveEpilogueFwdINS6_IJSA_NS7_ILi256EEESB_EEES9_SE_SG_Li256ELb1ELb1ELb1ELb0EEENS1_36VarlenDynamicPersistentTileSchedulerILi128ELi96ELi256ELi128ELb1ELb1ELb1ELb0ELb1ELb1EEEEEEEEEvNT_6ParamsE:
[----:B------:R-:W-:Y:S01]  /*0000*/  LDC R1, c[0x0][0x37c] ;  /* 0x0000df00ff017b82 */ /* 0x000fe20000000800 */
[----:B------:R-:W-:Y:S05]  /*0010*/  EXIT ;  /* 0x000000000000794d */ /* 0x000fea0003800000 */
.L_x_4:
        /* <DEDUP_REMOVED lines=14> */
.L_x_22:


//--------------------- .text._ZN7cutlass13device_kernelIN5flash11enable_sm90INS1_16FlashAttnFwdSm90INS1_25CollectiveMainloopFwdSm90ILi2EN4cute5tupleIJNS5_1CILi1EEES8_S8_EEENS6_IJNS7_ILi128EEENS7_ILi96EEENS7_ILi64EEEEEELi256ENS_10bfloat16_tEfNS_4arch4Sm90ELb0ELb0ELb1ELb1ELb0ELb1ELb1ELb1ELb0ELb1ELb1ELb0EEENS1_21CollectiveEpilogueFwdINS6_IJSA_NS7_ILi256EEESB_EEES9_SE_SG_Li256ELb1ELb1ELb1ELb0EEENS1_36VarlenDynamicPersistentTileSchedulerILi128ELi96ELi256ELi128ELb1ELb1ELb1ELb0ELb1ELb1EEEEEEEEEvNT_6ParamsE --------------------------
	.section	.text._ZN7cutlass13device_kernelIN5flash11enable_sm90INS1_16FlashAttnFwdSm90INS1_25CollectiveMainloopFwdSm90ILi2EN4cute5tupleIJNS5_1CILi1EEES8_S8_EEENS6_IJNS7_ILi128EEENS7_ILi96EEENS7_ILi64EEEEEELi256ENS_10bfloat16_tEfNS_4arch4Sm90ELb0ELb0ELb1ELb1ELb0ELb1ELb1ELb1ELb0ELb1ELb1ELb0EEENS1_21CollectiveEpilogueFwdINS6_IJSA_NS7_ILi256EEESB_EEES9_SE_SG_Li256ELb1ELb1ELb1ELb0EEENS1_36VarlenDynamicPersistentTileSchedulerILi128ELi96ELi256ELi128ELb1ELb1ELb1ELb0ELb1ELb1EEEEEEEEEvNT_6ParamsE,"ax",@progbits
	.align	128
.text._ZN7cutlass13device_kernelIN5flash11enable_sm90INS1_16FlashAttnFwdSm90INS1_25CollectiveMainloopFwdSm90ILi2EN4cute5tupleIJNS5_1CILi1EEES8_S8_EEENS6_IJNS7_ILi128EEENS7_ILi96EEENS7_ILi64EEEEEELi256ENS_10bfloat16_tEfNS_4arch4Sm90ELb0ELb0ELb1ELb1ELb0ELb1ELb1ELb1ELb0ELb1ELb1ELb0EEENS1_21CollectiveEpilogueFwdINS6_IJSA_NS7_ILi256EEESB_EEES9_SE_SG_Li256ELb1ELb1ELb1ELb0EEENS1_36VarlenDynamicPersistentTileSchedulerILi128ELi96ELi256ELi128ELb1ELb1ELb1ELb0ELb1ELb1EEEEEEEEEvNT_6ParamsE:
        .type           _ZN7cutlass13device_kernelIN5flash11enable_sm90INS1_16FlashAttnFwdSm90INS1_25CollectiveMainloopFwdSm90ILi2EN4cute5tupleIJNS5_1CILi1EEES8_S8_EEENS6_IJNS7_ILi128EEENS7_ILi96EEENS7_ILi64EEEEEELi256ENS_10bfloat16_tEfNS_4arch4Sm90ELb0ELb0ELb1ELb1ELb0ELb1ELb1ELb1ELb0ELb1ELb1ELb0EEENS1_21CollectiveEpilogueFwdINS6_IJSA_NS7_ILi256EEESB_EEES9_SE_SG_Li256ELb1ELb1ELb1ELb0EEENS1_36VarlenDynamicPersistentTileSchedulerILi128ELi96ELi256ELi128ELb1ELb1ELb1ELb0ELb1ELb1EEEEEEEEEvNT_6ParamsE,@function
        .size           _ZN7cutlass13device_kernelIN5flash11enable_sm90INS1_16FlashAttnFwdSm90INS1_25CollectiveMainloopFwdSm90ILi2EN4cute5tupleIJNS5_1CILi1EEES8_S8_EEENS6_IJNS7_ILi128EEENS7_ILi96EEENS7_ILi64EEEEEELi256ENS_10bfloat16_tEfNS_4arch4Sm90ELb0ELb0ELb1ELb1ELb0ELb1ELb1ELb1ELb0ELb1ELb1ELb0EEENS1_21CollectiveEpilogueFwdINS6_IJSA_NS7_ILi256EEESB_EEES9_SE_SG_Li256ELb1ELb1ELb1ELb0EEENS1_36VarlenDynamicPersistentTileSchedulerILi128ELi96ELi256ELi128ELb1ELb1ELb1ELb0ELb1ELb1EEEEEEEEEvNT_6ParamsE,(.L_x_23 - _ZN7cutlass13device_kernelIN5flash11enable_sm90INS1_16FlashAttnFwdSm90INS1_25CollectiveMainloopFwdSm90ILi2EN4cute5tupleIJNS5_1CILi1EEES8_S8_EEENS6_IJNS7_ILi128EEENS7_ILi96EEENS7_ILi64EEEEEELi256ENS_10bfloat16_tEfNS_4arch4Sm90ELb0ELb0ELb1ELb1ELb0ELb1ELb1ELb1ELb0ELb1ELb1ELb0EEENS1_21CollectiveEpilogueFwdINS6_IJSA_NS7_ILi256EEESB_EEES9_SE_SG_Li256ELb1ELb1ELb1ELb0EEENS1_36VarlenDynamicPersistentTileSchedulerILi128ELi96ELi256ELi128ELb1ELb1ELb1ELb0ELb1ELb1EEEEEEEEEvNT_6ParamsE)
        .other          _ZN7cutlass13device_kernelIN5flash11enable_sm90INS1_16FlashAttnFwdSm90INS1_25CollectiveMainloopFwdSm90ILi2EN4cute5tupleIJNS5_1CILi1EEES8_S8_EEENS6_IJNS7_ILi128EEENS7_ILi96EEENS7_ILi64EEEEEELi256ENS_10bfloat16_tEfNS_4arch4Sm90ELb0ELb0ELb1ELb1ELb0ELb1ELb1ELb1ELb0ELb1ELb1ELb0EEENS1_21CollectiveEpilogueFwdINS6_IJSA_NS7_ILi256EEESB_EEES9_SE_SG_Li256ELb1ELb1ELb1ELb0EEENS1_36VarlenDynamicPersistentTileSchedulerILi128ELi96ELi256ELi128ELb1ELb1ELb1ELb0ELb1ELb1EEEEEEEEEvNT_6ParamsE,@"STO_CUDA_ENTRY STV_DEFAULT"
_ZN7cutlass13device_kernelIN5flash11enable_sm90INS1_16FlashAttnFwdSm90INS1_25CollectiveMainloopFwdSm90ILi2EN4cute5tupleIJNS5_1CILi1EEES8_S8_EEENS6_IJNS7_ILi128EEENS7_ILi96EEENS7_ILi64EEEEEELi256ENS_10bfloat16_tEfNS_4arch4Sm90ELb0ELb0ELb1ELb1ELb0ELb1ELb1ELb1ELb0ELb1ELb1ELb0EEENS1_21CollectiveEpilogueFwdINS6_IJSA_NS7_ILi256EEESB_EEES9_SE_SG_Li256ELb1ELb1ELb1ELb0EEENS1_36VarlenDynamicPersistentTileSchedulerILi128ELi96ELi256ELi128ELb1ELb1ELb1ELb0ELb1ELb1EEEEEEEEEvNT_6ParamsE:
[----:B------:R-:W-:Y:S01]  /*0000*/  LDC R1, c[0x0][0x37c] ;  /* 0x0000df00ff017b82 */ /* 0x000fe20000000800 */
[----:B------:R-:W-:Y:S05]  /*0010*/  EXIT ;  /* 0x000000000000794d */ /* 0x000fea0003800000 */
.L_x_5:
        /* <DEDUP_REMOVED lines=14> */
.L_x_23:


//--------------------- .text._ZN7cutlass13device_kernelIN5flash11enable_sm90INS1_16FlashAttnFwdSm90INS1_25CollectiveMainloopFwdSm90ILi2EN4cute5tupleIJNS5_1CILi1EEES8_S8_EEENS6_IJNS7_ILi128EEENS7_ILi96EEENS7_ILi64EEEEEELi256ENS_10bfloat16_tEfNS_4arch4Sm90ELb0ELb1ELb1ELb0ELb0ELb0ELb0ELb1ELb0ELb1ELb1ELb0EEENS1_21CollectiveEpilogueFwdINS6_IJSA_NS7_ILi256EEESB_EEES9_SE_SG_Li256ELb0ELb1ELb1ELb0EEENS1_19SingleTileSchedulerILb0ELb1ELb1ELi128EEEEEEEEEvNT_6ParamsE --------------------------
	.section	.text._ZN7cutlass13device_kernelIN5flash11enable_sm90INS1_16FlashAttnFwdSm90INS1_25CollectiveMainloopFwdSm90ILi2EN4cute5tupleIJNS5_1CILi1EEES8_S8_EEENS6_IJNS7_ILi128EEENS7_ILi96EEENS7_ILi64EEEEEELi256ENS_10bfloat16_tEfNS_4arch4Sm90ELb0ELb1ELb1ELb0ELb0ELb0ELb0ELb1ELb0ELb1ELb1ELb0EEENS1_21CollectiveEpilogueFwdINS6_IJSA_NS7_ILi256EEESB_EEES9_SE_SG_Li256ELb0ELb1ELb1ELb0EEENS1_19SingleTileSchedulerILb0ELb1ELb1ELi128EEEEEEEEEvNT_6ParamsE,"ax",@progbits
	.align	128
.text._ZN7cutlass13device_kernelIN5flash11enable_sm90INS1_16FlashAttnFwdSm90INS1_25CollectiveMainloopFwdSm90ILi2EN4cute5tupleIJNS5_1CILi1EEES8_S8_EEENS6_IJNS7_ILi128EEENS7_ILi96EEENS7_ILi64EEEEEELi256ENS_10bfloat16_tEfNS_4arch4Sm90ELb0ELb1ELb1ELb0ELb0ELb0ELb0ELb1ELb0ELb1ELb1ELb0EEENS1_21CollectiveEpilogueFwdINS6_IJSA_NS7_ILi256EEESB_EEES9_SE_SG_Li256ELb0ELb1ELb1ELb0EEENS1_19SingleTileSchedulerILb0ELb1ELb1ELi128EEEEEEEEEvNT_6ParamsE:
        .type           _ZN7cutlass13device_kernelIN5flash11enable_sm90INS1_16FlashAttnFwdSm90INS1_25CollectiveMainloopFwdSm90ILi2EN4cute5tupleIJNS5_1CILi1EEES8_S8_EEENS6_IJNS7_ILi128EEENS7_ILi96EEENS7_ILi64EEEEEELi256ENS_10bfloat16_tEfNS_4arch4Sm90ELb0ELb1ELb1ELb0ELb0ELb0ELb0ELb1ELb0ELb1ELb1ELb0EEENS1_21CollectiveEpilogueFwdINS6_IJSA_NS7_ILi256EEESB_EEES9_SE_SG_Li256ELb0ELb1ELb1ELb0EEENS1_19SingleTileSchedulerILb0ELb1ELb1ELi128EEEEEEEEEvNT_6ParamsE,@function
        .size           _ZN7cutlass13device_kernelIN5flash11enable_sm90INS1_16FlashAttnFwdSm90INS1_25CollectiveMainloopFwdSm90ILi2EN4cute5tupleIJNS5_1CILi1EEES8_S8_EEENS6_IJNS7_ILi128EEENS7_ILi96EEENS7_ILi64EEEEEELi256ENS_10bfloat16_tEfNS_4arch4Sm90ELb0ELb1ELb1ELb0ELb0ELb0ELb0ELb1ELb0ELb1ELb1ELb0EEENS1_21CollectiveEpilogueFwdINS6_IJSA_NS7_ILi256EEESB_EEES9_SE_SG_Li256ELb0ELb1ELb1ELb0EEENS1_19SingleTileSchedulerILb0ELb1ELb1ELi128EEEEEEEEEvNT_6ParamsE,(.L_x_24 - _ZN7cutlass13device_kernelIN5flash11enable_sm90INS1_16FlashAttnFwdSm90INS1_25CollectiveMainloopFwdSm90ILi2EN4cute5tupleIJNS5_1CILi1EEES8_S8_EEENS6_IJNS7_ILi128EEENS7_ILi96EEENS7_ILi64EEEEEELi256ENS_10bfloat16_tEfNS_4arch4Sm90ELb0ELb1ELb1ELb0ELb0ELb0ELb0ELb1ELb0ELb1ELb1ELb0EEENS1_21CollectiveEpilogueFwdINS6_IJSA_NS7_ILi256EEESB_EEES9_SE_SG_Li256ELb0ELb1ELb1ELb0EEENS1_19SingleTileSchedulerILb0ELb1ELb1ELi128EEEEEEEEEvNT_6ParamsE)
        .other          _ZN7cutlass13device_kernelIN5flash11enable_sm90INS1_16FlashAttnFwdSm90INS1_25CollectiveMainloopFwdSm90ILi2EN4cute5tupleIJNS5_1CILi1EEES8_S8_EEENS6_IJNS7_ILi128EEENS7_ILi96EEENS7_ILi64EEEEEELi256ENS_10bfloat16_tEfNS_4arch4Sm90ELb0ELb1ELb1ELb0ELb0ELb0ELb0ELb1ELb0ELb1ELb1ELb0EEENS1_21CollectiveEpilogueFwdINS6_IJSA_NS7_ILi256EEESB_EEES9_SE_SG_Li256ELb0ELb1ELb1ELb0EEENS1_19SingleTileSchedulerILb0ELb1ELb1ELi128EEEEEEEEEvNT_6ParamsE,@"STO_CUDA_ENTRY STV_DEFAULT"
_ZN7cutlass13device_kernelIN5flash11enable_sm90INS1_16FlashAttnFwdSm90INS1_25CollectiveMainloopFwdSm90ILi2EN4cute5tupleIJNS5_1CILi1EEES8_S8_EEENS6_IJNS7_ILi128EEENS7_ILi96EEENS7_ILi64EEEEEELi256ENS_10bfloat16_tEfNS_4arch4Sm90ELb0ELb1ELb1ELb0ELb0ELb0ELb0ELb1ELb0ELb1ELb1ELb0EEENS1_21CollectiveEpilogueFwdINS6_IJSA_NS7_ILi256EEESB_EEES9_SE_SG_Li256ELb0ELb1ELb1ELb0EEENS1_19SingleTileSchedulerILb0ELb1ELb1ELi128EEEEEEEEEvNT_6ParamsE:
[----:B------:R-:W-:Y:S01]  /*0000*/  LDC R1, c[0x0][0x37c] ;  /* 0x0000df00ff017b82 */ /* 0x000fe20000000800 */
[----:B------:R-:W-:Y:S05]  /*0010*/  EXIT ;  /* 0x000000000000794d */ /* 0x000fea0003800000 */
.L_x_6:
        /* <DEDUP_REMOVED lines=14> */
.L_x_24:


//--------------------- .text._ZN7cutlass13device_kernelIN5flash11enable_sm90INS1_16FlashAttnFwdSm90INS1_25CollectiveMainloopFwdSm90ILi2EN4cute5tupleIJNS5_1CILi1EEES8_S8_EEENS6_IJNS7_ILi128EEENS7_ILi96EEENS7_ILi64EEEEEELi256ENS_10bfloat16_tEfNS_4arch4Sm90ELb0ELb1ELb1ELb0ELb0ELb0ELb1ELb1ELb0ELb1ELb1ELb0EEENS1_21CollectiveEpilogueFwdINS6_IJSA_NS7_ILi256EEESB_EEES9_SE_SG_Li256ELb0ELb1ELb1ELb0EEENS1_19SingleTileSchedulerILb0ELb1ELb1ELi128EEEEEEEEEvNT_6ParamsE --------------------------
	.section	.text._ZN7cutlass13device_kernelIN5flash11enable_sm90INS1_16FlashAttnFwdSm90INS1_25CollectiveMainloopFwdSm90ILi2EN4cute5tupleIJNS5_1CILi1EEES8_S8_EEENS6_IJNS7_ILi128EEENS7_ILi96EEENS7_ILi64EEEEEELi256ENS_10bfloat16_tEfNS_4arch4Sm90ELb0ELb1ELb1ELb0ELb0ELb0ELb1ELb1ELb0ELb1ELb1ELb0EEENS1_21CollectiveEpilogueFwdINS6_IJSA_NS7_ILi256EEESB_EEES9_SE_SG_Li256ELb0ELb1ELb1ELb0EEENS1_19SingleTileSchedulerILb0ELb1ELb1ELi128EEEEEEEEEvNT_6ParamsE,"ax",@progbits
	.align	128
.text._ZN7cutlass13device_kernelIN5flash11enable_sm90INS1_16FlashAttnFwdSm90INS1_25CollectiveMainloopFwdSm90ILi2EN4cute5tupleIJNS5_1CILi1EEES8_S8_EEENS6_IJNS7_ILi128EEENS7_ILi96EEENS7_ILi64EEEEEELi256ENS_10bfloat16_tEfNS_4arch4Sm90ELb0ELb1ELb1ELb0ELb0ELb0ELb1ELb1ELb0ELb1ELb1ELb0EEENS1_21CollectiveEpilogueFwdINS6_IJSA_NS7_ILi256EEESB_EEES9_SE_SG_Li256ELb0ELb1ELb1ELb0EEENS1_19SingleTileSchedulerILb0ELb1ELb1ELi128EEEEEEEEEvNT_6ParamsE:
        .type           _ZN7cutlass13device_kernelIN5flash11enable_sm90INS1_16FlashAttnFwdSm90INS1_25CollectiveMainloopFwdSm90ILi2EN4cute5tupleIJNS5_1CILi1EEES8_S8_EEENS6_IJNS7_ILi128EEENS7_ILi96EEENS7_ILi64EEEEEELi256ENS_10bfloat16_tEfNS_4arch4Sm90ELb0ELb1ELb1ELb0ELb0ELb0ELb1ELb1ELb0ELb1ELb1ELb0EEENS1_21CollectiveEpilogueFwdINS6_IJSA_NS7_ILi256EEESB_EEES9_SE_SG_Li256ELb0ELb1ELb1ELb0EEENS1_19SingleTileSchedulerILb0ELb1ELb1ELi128EEEEEEEEEvNT_6ParamsE,@function
        .size           _ZN7cutlass13device_kernelIN5flash11enable_sm90INS1_16FlashAttnFwdSm90INS1_25CollectiveMainloopFwdSm90ILi2EN4cute5tupleIJNS5_1CILi1EEES8_S8_EEENS6_IJNS7_ILi128EEENS7_ILi96EEENS7_ILi64EEEEEELi256ENS_10bfloat16_tEfNS_4arch4Sm90ELb0ELb1ELb1ELb0ELb0ELb0ELb1ELb1ELb0ELb1ELb1ELb0EEENS1_21CollectiveEpilogueFwdINS6_IJSA_NS7_ILi256EEESB_EEES9_SE_SG_Li256ELb0ELb1ELb1ELb0EEENS1_19SingleTileSchedulerILb0ELb1ELb1ELi128EEEEEEEEEvNT_6ParamsE,(.L_x_25 - _ZN7cutlass13device_kernelIN5flash11enable_sm90INS1_16FlashAttnFwdSm90INS1_25CollectiveMainloopFwdSm90ILi2EN4cute5tupleIJNS5_1CILi1EEES8_S8_EEENS6_IJNS7_ILi128EEENS7_ILi96EEENS7_ILi64EEEEEELi256ENS_10bfloat16_tEfNS_4arch4Sm90ELb0ELb1ELb1ELb0ELb0ELb0ELb1ELb1ELb0ELb1ELb1ELb0EEENS1_21CollectiveEpilogueFwdINS6_IJSA_NS7_ILi256EEESB_EEES9_SE_SG_Li256ELb0ELb1ELb1ELb0EEENS1_19SingleTileSchedulerILb0ELb1ELb1ELi128EEEEEEEEEvNT_6ParamsE)
        .other          _ZN7cutlass13device_kernelIN5flash11enable_sm90INS1_16FlashAttnFwdSm90INS1_25CollectiveMainloopFwdSm90ILi2EN4cute5tupleIJNS5_1CILi1EEES8_S8_EEENS6_IJNS7_ILi128EEENS7_ILi96EEENS7_ILi64EEEEEELi256ENS_10bfloat16_tEfNS_4arch4Sm90ELb0ELb1ELb1ELb0ELb0ELb0ELb1ELb1ELb0ELb1ELb1ELb0EEENS1_21CollectiveEpilogueFwdINS6_IJSA_NS7_ILi256EEESB_EEES9_SE_SG_Li256ELb0ELb1ELb1ELb0EEENS1_19SingleTileSchedulerILb0ELb1ELb1ELi128EEEEEEEEEvNT_6ParamsE,@"STO_CUDA_ENTRY STV_DEFAULT"
_ZN7cutlass13device_kernelIN5flash11enable_sm90INS1_16FlashAttnFwdSm90INS1_25CollectiveMainloopFwdSm90ILi2EN4cute5tupleIJNS5_1CILi1EEES8_S8_EEENS6_IJNS7_ILi128EEENS7_ILi96EEENS7_ILi64EEEEEELi256ENS_10bfloat16_tEfNS_4arch4Sm90ELb0ELb1ELb1ELb0ELb0ELb0ELb1ELb1ELb0ELb1ELb1ELb0EEENS1_21CollectiveEpilogueFwdINS6_IJSA_NS7_ILi256EEESB_EEES9_SE_SG_Li256ELb0ELb1ELb1ELb0EEENS1_19SingleTileSchedulerILb0ELb1ELb1ELi128EEEEEEEEEvNT_6ParamsE:
[----:B------:R-:W-:Y:S01]  /*0000*/  LDC R1, c[0x0][0x37c] ;  /* 0x0000df00ff017b82 */ /* 0x000fe20000000800 */
[----:B------:R-:W-:Y:S05]  /*0010*/  EXIT ;  /* 0x000000000000794d */ /* 0x000fea0003800000 */
.L_x_7:
        /* <DEDUP_REMOVED lines=14> */
.L_x_25:


//--------------------- .text._ZN7cutlass13device_kernelIN5flash11enable_sm90INS1_16FlashAttnFwdSm90INS1_25CollectiveMainloopFwdSm90ILi2EN4cute5tupleIJNS5_1CILi1EEES8_S8_EEENS6_IJNS7_ILi128EEENS7_ILi96EEENS7_ILi64EEEEEELi256ENS_10bfloat16_tEfNS_4arch4Sm90ELb0ELb1ELb1ELb1ELb0ELb0ELb0ELb1ELb0ELb1ELb1ELb0EEENS1_21CollectiveEpilogueFwdINS6_IJSA_NS7_ILi256EEESB_EEES9_SE_SG_Li256ELb1ELb1ELb1ELb0EEENS1_36VarlenDynamicPersistentTileSchedulerILi128ELi96ELi256ELi128ELb1ELb1ELb1ELb1ELb0ELb1EEEEEEEEEvNT_6ParamsE --------------------------
	.section	.text._ZN7cutlass13device_kernelIN5flash11enable_sm90INS1_16FlashAttnFwdSm90INS1_25CollectiveMainloopFwdSm90ILi2EN4cute5tupleIJNS5_1CILi1EEES8_S8_EEENS6_IJNS7_ILi128EEENS7_ILi96EEENS7_ILi64EEEEEELi256ENS_10bfloat16_tEfNS_4arch4Sm90ELb0ELb1ELb1ELb1ELb0ELb0ELb0ELb1ELb0ELb1ELb1ELb0EEENS1_21CollectiveEpilogueFwdINS6_IJSA_NS7_ILi256EEESB_EEES9_SE_SG_Li256ELb1ELb1ELb1ELb0EEENS1_36VarlenDynamicPersistentTileSchedulerILi128ELi96ELi256ELi128ELb1ELb1ELb1ELb1ELb0ELb1EEEEEEEEEvNT_6ParamsE,"ax",@progbits
	.align	128
.text._ZN7cutlass13device_kernelIN5flash11enable_sm90INS1_16FlashAttnFwdSm90INS1_25CollectiveMainloopFwdSm90ILi2EN4cute5tupleIJNS5_1CILi1EEES8_S8_EEENS6_IJNS7_ILi128EEENS7_ILi96EEENS7_ILi64EEEEEELi256ENS_10bfloat16_tEfNS_4arch4Sm90ELb0ELb1ELb1ELb1ELb0ELb0ELb0ELb1ELb0ELb1ELb1ELb0EEENS1_21CollectiveEpilogueFwdINS6_IJSA_NS7_ILi256EEESB_EEES9_SE_SG_Li256ELb1ELb1ELb1ELb0EEENS1_36VarlenDynamicPersistentTileSchedulerILi128ELi96ELi256ELi128ELb1ELb1ELb1ELb1ELb0ELb1EEEEEEEEEvNT_6ParamsE:
        .type           _ZN7cutlass13device_kernelIN5flash11enable_sm90INS1_16FlashAttnFwdSm90INS1_25CollectiveMainloopFwdSm90ILi2EN4cute5tupleIJNS5_1CILi1EEES8_S8_EEENS6_IJNS7_ILi128EEENS7_ILi96EEENS7_ILi64EEEEEELi256ENS_10bfloat16_tEfNS_4arch4Sm90ELb0ELb1ELb1ELb1ELb0ELb0ELb0ELb1ELb0ELb1ELb1ELb0EEENS1_21CollectiveEpilogueFwdINS6_IJSA_NS7_ILi256EEESB_EEES9_SE_SG_Li256ELb1ELb1ELb1ELb0EEENS1_36VarlenDynamicPersistentTileSchedulerILi128ELi96ELi256ELi128ELb1ELb1ELb1ELb1ELb0ELb1EEEEEEEEEvNT_6ParamsE,@function
        .size           _ZN7cutlass13device_kernelIN5flash11enable_sm90INS1_16FlashAttnFwdSm90INS1_25CollectiveMainloopFwdSm90ILi2EN4cute5tupleIJNS5_1CILi1EEES8_S8_EEENS6_IJNS7_ILi128EEENS7_ILi96EEENS7_ILi64EEEEEELi256ENS_10bfloat16_tEfNS_4arch4Sm90ELb0ELb1ELb1ELb1ELb0ELb0ELb0ELb1ELb0ELb1ELb1ELb0EEENS1_21CollectiveEpilogueFwdINS6_IJSA_NS7_ILi256EEESB_EEES9_SE_SG_Li256ELb1ELb1ELb1ELb0EEENS1_36VarlenDynamicPersistentTileSchedulerILi128ELi96ELi256ELi128ELb1ELb1ELb1ELb1ELb0ELb1EEEEEEEEEvNT_6ParamsE,(.L_x_26 - _ZN7cutlass13device_kernelIN5flash11enable_sm90INS1_16FlashAttnFwdSm90INS1_25CollectiveMainloopFwdSm90ILi2EN4cute5tupleIJNS5_1CILi1EEES8_S8_EEENS6_IJNS7_ILi128EEENS7_ILi96EEENS7_ILi64EEEEEELi256ENS_10bfloat16_tEfNS_4arch4Sm90ELb0ELb1ELb1ELb1ELb0ELb0ELb0ELb1ELb0ELb1ELb1ELb0EEENS1_21CollectiveEpilogueFwdINS6_IJSA_NS7_ILi256EEESB_EEES9_SE_SG_Li256ELb1ELb1ELb1ELb0EEENS1_36VarlenDynamicPersistentTileSchedulerILi128ELi96ELi256ELi128ELb1ELb1ELb1ELb1ELb0ELb1EEEEEEEEEvNT_6ParamsE)
        .other          _ZN7cutlass13device_kernelIN5flash11enable_sm90INS1_16FlashAttnFwdSm90INS1_25CollectiveMainloopFwdSm90ILi2EN4cute5tupleIJNS5_1CILi1EEES8_S8_EEENS6_IJNS7_ILi128EEENS7_ILi96EEENS7_ILi64EEEEEELi256ENS_10bfloat16_tEfNS_4arch4Sm90ELb0ELb1ELb1ELb1ELb0ELb0ELb0ELb1ELb0ELb1ELb1ELb0EEENS1_21CollectiveEpilogueFwdINS6_IJSA_NS7_ILi256EEESB_EEES9_SE_SG_Li256ELb1ELb1ELb1ELb0EEENS1_36VarlenDynamicPersistentTileSchedulerILi128ELi96ELi256ELi128ELb1ELb1ELb1ELb1ELb0ELb1EEEEEEEEEvNT_6ParamsE,@"STO_CUDA_ENTRY STV_DEFAULT"
_ZN7cutlass13device_kernelIN5flash11enable_sm90INS1_16FlashAttnFwdSm90INS1_25CollectiveMainloopFwdSm90ILi2EN4cute5tupleIJNS5_1CILi1EEES8_S8_EEENS6_IJNS7_ILi128EEENS7_ILi96EEENS7_ILi64EEEEEELi256ENS_10bfloat16_tEfNS_4arch4Sm90ELb0ELb1ELb1ELb1ELb0ELb0ELb0ELb1ELb0ELb1ELb1ELb0EEENS1_21CollectiveEpilogueFwdINS6_IJSA_NS7_ILi256EEESB_EEES9_SE_SG_Li256ELb1ELb1ELb1ELb0EEENS1_36VarlenDynamicPersistentTileSchedulerILi128ELi96ELi256ELi128ELb1ELb1ELb1ELb1ELb0ELb1EEEEEEEEEvNT_6ParamsE:
[----:B------:R-:W-:Y:S01]  /*0000*/  LDC R1, c[0x0][0x37c] ;  /* 0x0000df00ff017b82 */ /* 0x000fe20000000800 */
[----:B------:R-:W-:Y:S05]  /*0010*/  EXIT ;  /* 0x000000000000794d */ /* 0x000fea0003800000 */
.L_x_8:
        /* <DEDUP_REMOVED lines=14> */
.L_x_26:


//--------------------- .text._ZN7cutlass13device_kernelIN5flash11enable_sm90INS1_16FlashAttnFwdSm90INS1_25CollectiveMainloopFwdSm90ILi2EN4cute5tupleIJNS5_1CILi1EEES8_S8_EEENS6_IJNS7_ILi128EEENS7_ILi96EEENS7_ILi64EEEEEELi256ENS_10bfloat16_tEfNS_4arch4Sm90ELb0ELb1ELb1ELb1ELb0ELb1ELb0ELb1ELb0ELb1ELb1ELb0EEENS1_21CollectiveEpilogueFwdINS6_IJSA_NS7_ILi256EEESB_EEES9_SE_SG_Li256ELb1ELb1ELb1ELb0EEENS1_36VarlenDynamicPersistentTileSchedulerILi128ELi96ELi256ELi128ELb1ELb1ELb1ELb1ELb0ELb1EEEEEEEEEvNT_6ParamsE --------------------------
	.section	.text._ZN7cutlass13device_kernelIN5flash11enable_sm90INS1_16FlashAttnFwdSm90INS1_25CollectiveMainloopFwdSm90ILi2EN4cute5tupleIJNS5_1CILi1EEES8_S8_EEENS6_IJNS7_ILi128EEENS7_ILi96EEENS7_ILi64EEEEEELi256ENS_10bfloat16_tEfNS_4arch4Sm90ELb0ELb1ELb1ELb1ELb0ELb1ELb0ELb1ELb0ELb1ELb1ELb0EEENS1_21CollectiveEpilogueFwdINS6_IJSA_NS7_ILi256EEESB_EEES9_SE_SG_Li256ELb1ELb1ELb1ELb0EEENS1_36VarlenDynamicPersistentTileSchedulerILi128ELi96ELi256ELi128ELb1ELb1ELb1ELb1ELb0ELb1EEEEEEEEEvNT_6ParamsE,"ax",@progbits
	.align	128
.text._ZN7cutlass13device_kernelIN5flash11enable_sm90INS1_16FlashAttnFwdSm90INS1_25CollectiveMainloopFwdSm90ILi2EN4cute5tupleIJNS5_1CILi1EEES8_S8_EEENS6_IJNS7_ILi128EEENS7_ILi96EEENS7_ILi64EEEEEELi256ENS_10bfloat16_tEfNS_4arch4Sm90ELb0ELb1ELb1ELb1ELb0ELb1ELb0ELb1ELb0ELb1ELb1ELb0EEENS1_21CollectiveEpilogueFwdINS6_IJSA_NS7_ILi256EEESB_EEES9_SE_SG_Li256ELb1ELb1ELb1ELb0EEENS1_36VarlenDynamicPersistentTileSchedulerILi128ELi96ELi256ELi128ELb1ELb1ELb1ELb1ELb0ELb1EEEEEEEEEvNT_6ParamsE:
        .type           _ZN7cutlass13device_kernelIN5flash11enable_sm90INS1_16FlashAttnFwdSm90INS1_25CollectiveMainloopFwdSm90ILi2EN4cute5tupleIJNS5_1CILi1EEES8_S8_EEENS6_IJNS7_ILi128EEENS7_ILi96EEENS7_ILi64EEEEEELi256ENS_10bfloat16_tEfNS_4arch4Sm90ELb0ELb1ELb1ELb1ELb0ELb1ELb0ELb1ELb0ELb1ELb1ELb0EEENS1_21CollectiveEpilogueFwdINS6_IJSA_NS7_ILi256EEESB_EEES9_SE_SG_Li256ELb1ELb1ELb1ELb0EEENS1_36VarlenDynamicPersistentTileSchedulerILi128ELi96ELi256ELi128ELb1ELb1ELb1ELb1ELb0ELb1EEEEEEEEEvNT_6ParamsE,@function
        .size           _ZN7cutlass13device_kernelIN5flash11enable_sm90INS1_16FlashAttnFwdSm90INS1_25CollectiveMainloopFwdSm90ILi2EN4cute5tupleIJNS5_1CILi1EEES8_S8_EEENS6_IJNS7_ILi128EEENS7_ILi96EEENS7_ILi64EEEEEELi256ENS_10bfloat16_tEfNS_4arch4Sm90ELb0ELb1ELb1ELb1ELb0ELb1ELb0ELb1ELb0ELb1ELb1ELb0EEENS1_21CollectiveEpilogueFwdINS6_IJSA_NS7_ILi256EEESB_EEES9_SE_SG_Li256ELb1ELb1ELb1ELb0EEENS1_36VarlenDynamicPersistentTileSchedulerILi128ELi96ELi256ELi128ELb1ELb1ELb1ELb1ELb0ELb1EEEEEEEEEvNT_6ParamsE,(.L_x_27 - _ZN7cutlass13device_kernelIN5flash11enable_sm90INS1_16FlashAttnFwdSm90INS1_25CollectiveMainloopFwdSm90ILi2EN4cute5tupleIJNS5_1CILi1EEES8_S8_EEENS6_IJNS7_ILi128EEENS7_ILi96EEENS7_ILi64EEEEEELi256ENS_10bfloat16_tEfNS_4arch4Sm90ELb0ELb1ELb1ELb1ELb0ELb1ELb0ELb1ELb0ELb1ELb1ELb0EEENS1_21CollectiveEpilogueFwdINS6_IJSA_NS7_ILi256EEESB_EEES9_SE_SG_Li256ELb1ELb1ELb1ELb0EEENS1_36VarlenDynamicPersistentTileSchedulerILi128ELi96ELi256ELi128ELb1ELb1ELb1ELb1ELb0ELb1EEEEEEEEEvNT_6ParamsE)
        .other          _ZN7cutlass13device_kernelIN5flash11enable_sm90INS1_16FlashAttnFwdSm90INS1_25CollectiveMainloopFwdSm90ILi2EN4cute5tupleIJNS5_1CILi1EEES8_S8_EEENS6_IJNS7_ILi128EEENS7_ILi96EEENS7_ILi64EEEEEELi256ENS_10bfloat16_tEfNS_4arch4Sm90ELb0ELb1ELb1ELb1ELb0ELb1ELb0ELb1ELb0ELb1ELb1ELb0EEENS1_21CollectiveEpilogueFwdINS6_IJSA_NS7_ILi256EEESB_EEES9_SE_SG_Li256ELb1ELb1ELb1ELb0EEENS1_36VarlenDynamicPersistentTileSchedulerILi128ELi96ELi256ELi128ELb1ELb1ELb1ELb1ELb0ELb1EEEEEEEEEvNT_6ParamsE,@"STO_CUDA_ENTRY STV_DEFAULT"
_ZN7cutlass13device_kernelIN5flash11enable_sm90INS1_16FlashAttnFwdSm90INS1_25CollectiveMainloopFwdSm90ILi2EN4cute5tupleIJNS5_1CILi1EEES8_S8_EEENS6_IJNS7_ILi128EEENS7_ILi96EEENS7_ILi64EEEEEELi256ENS_10bfloat16_tEfNS_4arch4Sm90ELb0ELb1ELb1ELb1ELb0ELb1ELb0ELb1ELb0ELb1ELb1ELb0EEENS1_21CollectiveEpilogueFwdINS6_IJSA_NS7_ILi256EEESB_EEES9_SE_SG_Li256ELb1ELb1ELb1ELb0EEENS1_36VarlenDynamicPersistentTileSchedulerILi128ELi96ELi256ELi128ELb1ELb1ELb1ELb1ELb0ELb1EEEEEEEEEvNT_6ParamsE:
[----:B------:R-:W-:Y:S01]  /*0000*/  LDC R1, c[0x0][0x37c] ;  /* 0x0000df00ff017b82 */ /* 0x000fe20000000800 */
[----:B------:R-:W-:Y:S05]  /*0010*/  EXIT ;  /* 0x000000000000794d */ /* 0x000fea0003800000 */
.L_x_9:
        /* <DEDUP_REMOVED lines=14> */
.L_x_27:


//--------------------- .text._ZN7cutlass13device_kernelIN5flash11enable_sm90INS1_16FlashAttnFwdSm90INS1_25CollectiveMainloopFwdSm90ILi2EN4cute5tupleIJNS5_1CILi1EEES8_S8_EEENS6_IJNS7_ILi128EEENS7_ILi96EEENS7_ILi64EEEEEELi256ENS_10bfloat16_tEfNS_4arch4Sm90ELb0ELb1ELb1ELb1ELb0ELb0ELb1ELb1ELb0ELb1ELb1ELb0EEENS1_21CollectiveEpilogueFwdINS6_IJSA_NS7_ILi256EEESB_EEES9_SE_SG_Li256ELb1ELb1ELb1ELb0EEENS1_36VarlenDynamicPersistentTileSchedulerILi128ELi96ELi256ELi128ELb1ELb1ELb1ELb1ELb0ELb1EEEEEEEEEvNT_6ParamsE --------------------------
	.section	.text._ZN7cutlass13device_kernelIN5flash11enable_sm90INS1_16FlashAttnFwdSm90INS1_25CollectiveMainloopFwdSm90ILi2EN4cute5tupleIJNS5_1CILi1EEES8_S8_EEENS6_IJNS7_ILi128EEENS7_ILi96EEENS7_ILi64EEEEEELi256ENS_10bfloat16_tEfNS_4arch4Sm90ELb0ELb1ELb1ELb1ELb0ELb0ELb1ELb1ELb0ELb1ELb1ELb0EEENS1_21CollectiveEpilogueFwdINS6_IJSA_NS7_ILi256EEESB_EEES9_SE_SG_Li256ELb1ELb1ELb1ELb0EEENS1_36VarlenDynamicPersistentTileSchedulerILi128ELi96ELi256ELi128ELb1ELb1ELb1ELb1ELb0ELb1EEEEEEEEEvNT_6ParamsE,"ax",@progbits
	.align	128
.text._ZN7cutlass13device_kernelIN5flash11enable_sm90INS1_16FlashAttnFwdSm90INS1_25CollectiveMainloopFwdSm90ILi2EN4cute5tupleIJNS5_1CILi1EEES8_S8_EEENS6_IJNS7_ILi128EEENS7_ILi96EEENS7_ILi64EEEEEELi256ENS_10bfloat16_tEfNS_4arch4Sm90ELb0ELb1ELb1ELb1ELb0ELb0ELb1ELb1ELb0ELb1ELb1ELb0EEENS1_21CollectiveEpilogueFwdINS6_IJSA_NS7_ILi256EEESB_EEES9_SE_SG_Li256ELb1ELb1ELb1ELb0EEENS1_36VarlenDynamicPersistentTileSchedulerILi128ELi96ELi256ELi128ELb1ELb1ELb1ELb1ELb0ELb1EEEEEEEEEvNT_6ParamsE:
        .type           _ZN7cutlass13device_kernelIN5flash11enable_sm90INS1_16FlashAttnFwdSm90INS1_25CollectiveMainloopFwdSm90ILi2EN4cute5tupleIJNS5_1CILi1EEES8_S8_EEENS6_IJNS7_ILi128EEENS7_ILi96EEENS7_ILi64EEEEEELi256ENS_10bfloat16_tEfNS_4arch4Sm90ELb0ELb1ELb1ELb1ELb0ELb0ELb1ELb1ELb0ELb1ELb1ELb0EEENS1_21CollectiveEpilogueFwdINS6_IJSA_NS7_ILi256EEESB_EEES9_SE_SG_Li256ELb1ELb1ELb1ELb0EEENS1_36VarlenDynamicPersistentTileSchedulerILi128ELi96ELi256ELi128ELb1ELb1ELb1ELb1ELb0ELb1EEEEEEEEEvNT_6ParamsE,@function
        .size           _ZN7cutlass13device_kernelIN5flash11enable_sm90INS1_16FlashAttnFwdSm90INS1_25CollectiveMainloopFwdSm90ILi2EN4cute5tupleIJNS5_1CILi1EEES8_S8_EEENS6_IJNS7_ILi128EEENS7_ILi96EEENS7_ILi64EEEEEELi256ENS_10bfloat16_tEfNS_4arch4Sm90ELb0ELb1ELb1ELb1ELb0ELb0ELb1ELb1ELb0ELb1ELb1ELb0EEENS1_21CollectiveEpilogueFwdINS6_IJSA_NS7_ILi256EEESB_EEES9_SE_SG_Li256ELb1ELb1ELb1ELb0EEENS1_36VarlenDynamicPersistentTileSchedulerILi128ELi96ELi256ELi128ELb1ELb1ELb1ELb1ELb0ELb1EEEEEEEEEvNT_6ParamsE,(.L_x_28 - _ZN7cutlass13device_kernelIN5flash11enable_sm90INS1_16FlashAttnFwdSm90INS1_25CollectiveMainloopFwdSm90ILi2EN4cute5tupleIJNS5_1CILi1EEES8_S8_EEENS6_IJNS7_ILi128EEENS7_ILi96EEENS7_ILi64EEEEEELi256ENS_10bfloat16_tEfNS_4arch4Sm90ELb0ELb1ELb1ELb1ELb0ELb0ELb1ELb1ELb0ELb1ELb1ELb0EEENS1_21CollectiveEpilogueFwdINS6_IJSA_NS7_ILi256EEESB_EEES9_SE_SG_Li256ELb1ELb1ELb1ELb0EEENS1_36VarlenDynamicPersistentTileSchedulerILi128ELi96ELi256ELi128ELb1ELb1ELb1ELb1ELb0ELb1EEEEEEEEEvNT_6ParamsE)
        .other          _ZN7cutlass13device_kernelIN5flash11enable_sm90INS1_16FlashAttnFwdSm90INS1_25CollectiveMainloopFwdSm90ILi2EN4cute5tupleIJNS5_1CILi1EEES8_S8_EEENS6_IJNS7_ILi128EEENS7_ILi96EEENS7_ILi64EEEEEELi256ENS_10bfloat16_tEfNS_4arch4Sm90ELb0ELb1ELb1ELb1ELb0ELb0ELb1ELb1ELb0ELb1ELb1ELb0EEENS1_21CollectiveEpilogueFwdINS6_IJSA_NS7_ILi256EEESB_EEES9_SE_SG_Li256ELb1ELb1ELb1ELb0EEENS1_36VarlenDynamicPersistentTileSchedulerILi128ELi96ELi256ELi128ELb1ELb1ELb1ELb1ELb0ELb1EEEEEEEEEvNT_6ParamsE,@"STO_CUDA_ENTRY STV_DEFAULT"
_ZN7cutlass13device_kernelIN5flash11enable_sm90INS1_16FlashAttnFwdSm90INS1_25CollectiveMainloopFwdSm90ILi2EN4cute5tupleIJNS5_1CILi1EEES8_S8_EEENS6_IJNS7_ILi128EEENS7_ILi96EEENS7_ILi64EEEEEELi256ENS_10bfloat16_tEfNS_4arch4Sm90ELb0ELb1ELb1ELb1ELb0ELb0ELb1ELb1ELb0ELb1ELb1ELb0EEENS1_21CollectiveEpilogueFwdINS6_IJSA_NS7_ILi256EEESB_EEES9_SE_SG_Li256ELb1ELb1ELb1ELb0EEENS1_36VarlenDynamicPersistentTileSchedulerILi128ELi96ELi256ELi128ELb1ELb1ELb1ELb1ELb0ELb1EEEEEEEEEvNT_6ParamsE:
[----:B------:R-:W-:Y:S01]  /*0000*/  LDC R1, c[0x0][0x37c] ;  /* 0x0000df00ff017b82 */ /* 0x000fe20000000800 */
[----:B------:R-:W-:Y:S05]  /*0010*/  EXIT ;  /* 0x000000000000794d */ /* 0x000fea0003800000 */
.L_x_10:
        /* <DEDUP_REMOVED lines=14> */
.L_x_28:


//--------------------- .text._ZN7cutlass13device_kernelIN5flash11enable_sm90INS1_16FlashAttnFwdSm90INS1_25CollectiveMainloopFwdSm90ILi2EN4cute5tupleIJNS5_1CILi1EEES8_S8_EEENS6_IJNS7_ILi128EEENS7_ILi96EEENS7_ILi64EEEEEELi256ENS_10bfloat16_tEfNS_4arch4Sm90ELb0ELb1ELb1ELb1ELb0ELb1ELb1ELb1ELb0ELb1ELb1ELb0EEENS1_21CollectiveEpilogueFwdINS6_IJSA_NS7_ILi256EEESB_EEES9_SE_SG_Li256ELb1ELb1ELb1ELb0EEENS1_36VarlenDynamicPersistentTileSchedulerILi128ELi96ELi256ELi128ELb1ELb1ELb1ELb1ELb0ELb1EEEEEEEEEvNT_6ParamsE --------------------------
	.section	.text._ZN7cutlass13device_kernelIN5flash11enable_sm90INS1_16FlashAttnFwdSm90INS1_25CollectiveMainloopFwdSm90ILi2EN4cute5tupleIJNS5_1CILi1EEES8_S8_EEENS6_IJNS7_ILi128EEENS7_ILi96EEENS7_ILi64EEEEEELi256ENS_10bfloat16_tEfNS_4arch4Sm90ELb0ELb1ELb1ELb1ELb0ELb1ELb1ELb1ELb0ELb1ELb1ELb0EEENS1_21CollectiveEpilogueFwdINS6_IJSA_NS7_ILi256EEESB_EEES9_SE_SG_Li256ELb1ELb1ELb1ELb0EEENS1_36VarlenDynamicPersistentTileSchedulerILi128ELi96ELi256ELi128ELb1ELb1ELb1ELb1ELb0ELb1EEEEEEEEEvNT_6ParamsE,"ax",@progbits
	.align	128
.text._ZN7cutlass13device_kernelIN5flash11enable_sm90INS1_16FlashAttnFwdSm90INS1_25CollectiveMainloopFwdSm90ILi2EN4cute5tupleIJNS5_1CILi1EEES8_S8_EEENS6_IJNS7_ILi128EEENS7_ILi96EEENS7_ILi64EEEEEELi256ENS_10bfloat16_tEfNS_4arch4Sm90ELb0ELb1ELb1ELb1ELb0ELb1ELb1ELb1ELb0ELb1ELb1ELb0EEENS1_21CollectiveEpilogueFwdINS6_IJSA_NS7_ILi256EEESB_EEES9_SE_SG_Li256ELb1ELb1ELb1ELb0EEENS1_36VarlenDynamicPersistentTileSchedulerILi128ELi96ELi256ELi128ELb1ELb1ELb1ELb1ELb0ELb1EEEEEEEEEvNT_6ParamsE:
        .type           _ZN7cutlass13device_kernelIN5flash11enable_sm90INS1_16FlashAttnFwdSm90INS1_25CollectiveMainloopFwdSm90ILi2EN4cute5tupleIJNS5_1CILi1EEES8_S8_EEENS6_IJNS7_ILi128EEENS7_ILi96EEENS7_ILi64EEEEEELi256ENS_10bfloat16_tEfNS_4arch4Sm90ELb0ELb1ELb1ELb1ELb0ELb1ELb1ELb1ELb0ELb1ELb1ELb0EEENS1_21CollectiveEpilogueFwdINS6_IJSA_NS7_ILi256EEESB_EEES9_SE_SG_Li256ELb1ELb1ELb1ELb0EEENS1_36VarlenDynamicPersistentTileSchedulerILi128ELi96ELi256ELi128ELb1ELb1ELb1ELb1ELb0ELb1EEEEEEEEEvNT_6ParamsE,@function
        .size           _ZN7cutlass13device_kernelIN5flash11enable_sm90INS1_16FlashAttnFwdSm90INS1_25CollectiveMainloopFwdSm90ILi2EN4cute5tupleIJNS5_1CILi1EEES8_S8_EEENS6_IJNS7_ILi128EEENS7_ILi96EEENS7_ILi64EEEEEELi256ENS_10bfloat16_tEfNS_4arch4Sm90ELb0ELb1ELb1ELb1ELb0ELb1ELb1ELb1ELb0ELb1ELb1ELb0EEENS1_21CollectiveEpilogueFwdINS6_IJSA_NS7_ILi256EEESB_EEES9_SE_SG_Li256ELb1ELb1ELb1ELb0EEENS1_36VarlenDynamicPersistentTileSchedulerILi128ELi96ELi256ELi128ELb1ELb1ELb1ELb1ELb0ELb1EEEEEEEEEvNT_6ParamsE,(.L_x_29 - _ZN7cutlass13device_kernelIN5flash11enable_sm90INS1_16FlashAttnFwdSm90INS1_25CollectiveMainloopFwdSm90ILi2EN4cute5tupleIJNS5_1CILi1EEES8_S8_EEENS6_IJNS7_ILi128EEENS7_ILi96EEENS7_ILi64EEEEEELi256ENS_10bfloat16_tEfNS_4arch4Sm90ELb0ELb1ELb1ELb1ELb0ELb1ELb1ELb1ELb0ELb1ELb1ELb0EEENS1_21CollectiveEpilogueFwdINS6_IJSA_NS7_ILi256EEESB_EEES9_SE_SG_Li256ELb1ELb1ELb1ELb0EEENS1_36VarlenDynamicPersistentTileSchedulerILi128ELi96ELi256ELi128ELb1ELb1ELb1ELb1ELb0ELb1EEEEEEEEEvNT_6ParamsE)
        .other          _ZN7cutlass13device_kernelIN5flash11enable_sm90INS1_16FlashAttnFwdSm90INS1_25CollectiveMainloopFwdSm90ILi2EN4cute5tupleIJNS5_1CILi1EEES8_S8_EEENS6_IJNS7_ILi128EEENS7_ILi96EEENS7_ILi64EEEEEELi256ENS_10bfloat16_tEfNS_4arch4Sm90ELb0ELb1ELb1ELb1ELb0ELb1ELb1ELb1ELb0ELb1ELb1ELb0EEENS1_21CollectiveEpilogueFwdINS6_IJSA_NS7_ILi256EEESB_EEES9_SE_SG_Li256ELb1ELb1ELb1ELb0EEENS1_36VarlenDynamicPersistentTileSchedulerILi128ELi96ELi256ELi128ELb1ELb1ELb1ELb1ELb0ELb1EEEEEEEEEvNT_6ParamsE,@"STO_CUDA_ENTRY STV_DEFAULT"
_ZN7cutlass13device_kernelIN5flash11enable_sm90INS1_16FlashAttnFwdSm90INS1_25CollectiveMainloopFwdSm90ILi2EN4cute5tupleIJNS5_1CILi1EEES8_S8_EEENS6_IJNS7_ILi128EEENS7_ILi96EEENS7_ILi64EEEEEELi256ENS_10bfloat16_tEfNS_4arch4Sm90ELb0ELb1ELb1ELb1ELb0ELb1ELb1ELb1ELb0ELb1ELb1ELb0EEENS1_21CollectiveEpilogueFwdINS6_IJSA_NS7_ILi256EEESB_EEES9_SE_SG_Li256ELb1ELb1ELb1ELb0EEENS1_36VarlenDynamicPersistentTileSchedulerILi128ELi96ELi256ELi128ELb1ELb1ELb1ELb1ELb0ELb1EEEEEEEEEvNT_6ParamsE:
[----:B------:R-:W-:Y:S01]  /*0000*/  LDC R1, c[0x0][0x37c] ;  /* 0x0000df00ff017b82 */ /* 0x000fe20000000800 */
[----:B------:R-:W-:Y:S05]  /*0010*/  EXIT ;  /* 0x000000000000794d */ /* 0x000fea0003800000 */
.L_x_11:
        /* <DEDUP_REMOVED lines=14> */
.L_x_29:


//--------------------- .text._ZN7cutlass13device_kernelIN5flash11enable_sm90INS1_16FlashAttnFwdSm90INS1_25CollectiveMainloopFwdSm90ILi2EN4cute5tupleIJNS5_1CILi1EEES8_S8_EEENS6_IJNS7_ILi128EEENS7_ILi96EEENS7_ILi64EEEEEELi256ENS_10bfloat16_tEfNS_4arch4Sm90ELb1ELb0ELb1ELb0ELb0ELb0ELb0ELb1ELb0ELb1ELb1ELb0EEENS1_21CollectiveEpilogueFwdINS6_IJSA_NS7_ILi256EEESB_EEES9_SE_SG_Li256ELb0ELb1ELb1ELb0EEENS1_19SingleTileSchedulerILb0ELb1ELb1ELi128EEEEEEEEEvNT_6ParamsE --------------------------
	.section	.text._ZN7cutlass13device_kernelIN5flash11enable_sm90INS1_16FlashAttnFwdSm90INS1_25CollectiveMainloopFwdSm90ILi2EN4cute5tupleIJNS5_1CILi1EEES8_S8_EEENS6_IJNS7_ILi128EEENS7_ILi96EEENS7_ILi64EEEEEELi256ENS_10bfloat16_tEfNS_4arch4Sm90ELb1ELb0ELb1ELb0ELb0ELb0ELb0ELb1ELb0ELb1ELb1ELb0EEENS1_21CollectiveEpilogueFwdINS6_IJSA_NS7_ILi256EEESB_EEES9_SE_SG_Li256ELb0ELb1ELb1ELb0EEENS1_19SingleTileSchedulerILb0ELb1ELb1ELi128EEEEEEEEEvNT_6ParamsE,"ax",@progbits
	.align	128
.text._ZN7cutlass13device_kernelIN5flash11enable_sm90INS1_16FlashAttnFwdSm90INS1_25CollectiveMainloopFwdSm90ILi2EN4cute5tupleIJNS5_1CILi1EEES8_S8_EEENS6_IJNS7_ILi128EEENS7_ILi96EEENS7_ILi64EEEEEELi256ENS_10bfloat16_tEfNS_4arch4Sm90ELb1ELb0ELb1ELb0ELb0ELb0ELb0ELb1ELb0ELb1ELb1ELb0EEENS1_21CollectiveEpilogueFwdINS6_IJSA_NS7_ILi256EEESB_EEES9_SE_SG_Li256ELb0ELb1ELb1ELb0EEENS1_19SingleTileSchedulerILb0ELb1ELb1ELi128EEEEEEEEEvNT_6ParamsE:
        .type           _ZN7cutlass13device_kernelIN5flash11enable_sm90INS1_16FlashAttnFwdSm90INS1_25CollectiveMainloopFwdSm90ILi2EN4cute5tupleIJNS5_1CILi1EEES8_S8_EEENS6_IJNS7_ILi128EEENS7_ILi96EEENS7_ILi64EEEEEELi256ENS_10bfloat16_tEfNS_4arch4Sm90ELb1ELb0ELb1ELb0ELb0ELb0ELb0ELb1ELb0ELb1ELb1ELb0EEENS1_21CollectiveEpilogueFwdINS6_IJSA_NS7_ILi256EEESB_EEES9_SE_SG_Li256ELb0ELb1ELb1ELb0EEENS1_19SingleTileSchedulerILb0ELb1ELb1ELi128EEEEEEEEEvNT_6ParamsE,@function
        .size           _ZN7cutlass13device_kernelIN5flash11enable_sm90INS1_16FlashAttnFwdSm90INS1_25CollectiveMainloopFwdSm90ILi2EN4cute5tupleIJNS5_1CILi1EEES8_S8_EEENS6_IJNS7_ILi128EEENS7_ILi96EEENS7_ILi64EEEEEELi256ENS_10bfloat16_tEfNS_4arch4Sm90ELb1ELb0ELb1ELb0ELb0ELb0ELb0ELb1ELb0ELb1ELb1ELb0EEENS1_21CollectiveEpilogueFwdINS6_IJSA_NS7_ILi256EEESB_EEES9_SE_SG_Li256ELb0ELb1ELb1ELb0EEENS1_19SingleTileSchedulerILb0ELb1ELb1ELi128EEEEEEEEEvNT_6ParamsE,(.L_x_30 - _ZN7cutlass13device_kernelIN5flash11enable_sm90INS1_16FlashAttnFwdSm90INS1_25CollectiveMainloopFwdSm90ILi2EN4cute5tupleIJNS5_1CILi1EEES8_S8_EEENS6_IJNS7_ILi128EEENS7_ILi96EEENS7_ILi64EEEEEELi256ENS_10bfloat16_tEfNS_4arch4Sm90ELb1ELb0ELb1ELb0ELb0ELb0ELb0ELb1ELb0ELb1ELb1ELb0EEENS1_21CollectiveEpilogueFwdINS6_IJSA_NS7_ILi256EEESB_EEES9_SE_SG_Li256ELb0ELb1ELb1ELb0EEENS1_19SingleTileSchedulerILb0ELb1ELb1ELi128EEEEEEEEEvNT_6ParamsE)
        .other          _ZN7cutlass13device_kernelIN5flash11enable_sm90INS1_16FlashAttnFwdSm90INS1_25CollectiveMainloopFwdSm90ILi2EN4cute5tupleIJNS5_1CILi1EEES8_S8_EEENS6_IJNS7_ILi128EEENS7_ILi96EEENS7_ILi64EEEEEELi256ENS_10bfloat16_tEfNS_4arch4Sm90ELb1ELb0ELb1ELb0ELb0ELb0ELb0ELb1ELb0ELb1ELb1ELb0EEENS1_21CollectiveEpilogueFwdINS6_IJSA_NS7_ILi256EEESB_EEES9_SE_SG_Li256ELb0ELb1ELb1ELb0EEENS1_19SingleTileSchedulerILb0ELb1ELb1ELi128EEEEEEEEEvNT_6ParamsE,@"STO_CUDA_ENTRY STV_DEFAULT"
_ZN7cutlass13device_kernelIN5flash11enable_sm90INS1_16FlashAttnFwdSm90INS1_25CollectiveMainloopFwdSm90ILi2EN4cute5tupleIJNS5_1CILi1EEES8_S8_EEENS6_IJNS7_ILi128EEENS7_ILi96EEENS7_ILi64EEEEEELi256ENS_10bfloat16_tEfNS_4arch4Sm90ELb1ELb0ELb1ELb0ELb0ELb0ELb0ELb1ELb0ELb1ELb1ELb0EEENS1_21CollectiveEpilogueFwdINS6_IJSA_NS7_ILi256EEESB_EEES9_SE_SG_Li256ELb0ELb1ELb1ELb0EEENS1_19SingleTileSchedulerILb0ELb1ELb1ELi128EEEEEEEEEvNT_6ParamsE:
[----:B------:R-:W-:Y:S01]  /*0000*/  LDC R1, c[0x0][0x37c] ;  /* 0x0000df00ff017b82 */ /* 0x000fe20000000800 */
[----:B------:R-:W-:Y:S05]  /*0010*/  EXIT ;  /* 0x000000000000794d */ /* 0x000fea0003800000 */
.L_x_12:
        /* <DEDUP_REMOVED lines=14> */
.L_x_30:


//--------------------- .text._ZN7cutlass13device_kernelIN5flash11enable_sm90INS1_16FlashAttnFwdSm90INS1_25CollectiveMainloopFwdSm90ILi2EN4cute5tupleIJNS5_1CILi1EEES8_S8_EEENS6_IJNS7_ILi128EEENS7_ILi96EEENS7_ILi64EEEEEELi256ENS_10bfloat16_tEfNS_4arch4Sm90ELb1ELb0ELb1ELb0ELb0ELb0ELb1ELb1ELb0ELb1ELb1ELb0EEENS1_21CollectiveEpilogueFwdINS6_IJSA_NS7_ILi256EEESB_EEES9_SE_SG_Li256ELb0ELb1ELb1ELb0EEENS1_19SingleTileSchedulerILb0ELb1ELb1ELi128EEEEEEEEEvNT_6ParamsE --------------------------
	.section	.text._ZN7cutlass13device_kernelIN5flash11enable_sm90INS1_16FlashAttnFwdSm90INS1_25CollectiveMainloopFwdSm90ILi2EN4cute5tupleIJNS5_1CILi1EEES8_S8_EEENS6_IJNS7_ILi128EEENS7_ILi96EEENS7_ILi64EEEEEELi256ENS_10bfloat16_tEfNS_4arch4Sm90ELb1ELb0ELb1ELb0ELb0ELb0ELb1ELb1ELb0ELb1ELb1ELb0EEENS1_21CollectiveEpilogueFwdINS6_IJSA_NS7_ILi256EEESB_EEES9_SE_SG_Li256ELb0ELb1ELb1ELb0EEENS1_19SingleTileSchedulerILb0ELb1ELb1ELi128EEEEEEEEEvNT_6ParamsE,"ax",@progbits
	.align	128
.text._ZN7cutlass13device_kernelIN5flash11enable_sm90INS1_16FlashAttnFwdSm90INS1_25CollectiveMainloopFwdSm90ILi2EN4cute5tupleIJNS5_1CILi1EEES8_S8_EEENS6_IJNS7_ILi128EEENS7_ILi96EEENS7_ILi64EEEEEELi256ENS_10bfloat16_tEfNS_4arch4Sm90ELb1ELb0ELb1ELb0ELb0ELb0ELb1ELb1ELb0ELb1ELb1ELb0EEENS1_21CollectiveEpilogueFwdINS6_IJSA_NS7_ILi256EEESB_EEES9_SE_SG_Li256ELb0ELb1ELb1ELb0EEENS1_19SingleTileSchedulerILb0ELb1ELb1ELi128EEEEEEEEEvNT_6ParamsE:
        .type           _ZN7cutlass13device_kernelIN5flash11enable_sm90INS1_16FlashAttnFwdSm90INS1_25CollectiveMainloopFwdSm90ILi2EN4cute5tupleIJNS5_1CILi1EEES8_S8_EEENS6_IJNS7_ILi128EEENS7_ILi96EEENS7_ILi64EEEEEELi256ENS_10bfloat16_tEfNS_4arch4Sm90ELb1ELb0ELb1ELb0ELb0ELb0ELb1ELb1ELb0ELb1ELb1ELb0EEENS1_21CollectiveEpilogueFwdINS6_IJSA_NS7_ILi256EEESB_EEES9_SE_SG_Li256ELb0ELb1ELb1ELb0EEENS1_19SingleTileSchedulerILb0ELb1ELb1ELi128EEEEEEEEEvNT_6ParamsE,@function
        .size           _ZN7cutlass13device_kernelIN5flash11enable_sm90INS1_16FlashAttnFwdSm90INS1_25CollectiveMainloopFwdSm90ILi2EN4cute5tupleIJNS5_1CILi1EEES8_S8_EEENS6_IJNS7_ILi128EEENS7_ILi96EEENS7_ILi64EEEEEELi256ENS_10bfloat16_tEfNS_4arch4Sm90ELb1ELb0ELb1ELb0ELb0ELb0ELb1ELb1ELb0ELb1ELb1ELb0EEENS1_21CollectiveEpilogueFwdINS6_IJSA_NS7_ILi256EEESB_EEES9_SE_SG_Li256ELb0ELb1ELb1ELb0EEENS1_19SingleTileSchedulerILb0ELb1ELb1ELi128EEEEEEEEEvNT_6ParamsE,(.L_x_31 - _ZN7cutlass13device_kernelIN5flash11enable_sm90INS1_16FlashAttnFwdSm90INS1_25CollectiveMainloopFwdSm90ILi2EN4cute5tupleIJNS5_1CILi1EEES8_S8_EEENS6_IJNS7_ILi128EEENS7_ILi96EEENS7_ILi64EEEEEELi256ENS_10bfloat16_tEfNS_4arch4Sm90ELb1ELb0ELb1ELb0ELb0ELb0ELb1ELb1ELb0ELb1ELb1ELb0EEENS1_21CollectiveEpilogueFwdINS6_IJSA_NS7_ILi256EEESB_EEES9_SE_SG_Li256ELb0ELb1ELb1ELb0EEENS1_19SingleTileSchedulerILb0ELb1ELb1ELi128EEEEEEEEEvNT_6ParamsE)
        .other          _ZN7cutlass13device_kernelIN5flash11enable_sm90INS1_16FlashAttnFwdSm90INS1_25CollectiveMainloopFwdSm90ILi2EN4cute5tupleIJNS5_1CILi1EEES8_S8_EEENS6_IJNS7_ILi128EEENS7_ILi96EEENS7_ILi64EEEEEELi256ENS_10bfloat16_tEfNS_4arch4Sm90ELb1ELb0ELb1ELb0ELb0ELb0ELb1ELb1ELb0ELb1ELb1ELb0EEENS1_21CollectiveEpilogueFwdINS6_IJSA_NS7_ILi256EEESB_EEES9_SE_SG_Li256ELb0ELb1ELb1ELb0EEENS1_19SingleTileSchedulerILb0ELb1ELb1ELi128EEEEEEEEEvNT_6ParamsE,@"STO_CUDA_ENTRY STV_DEFAULT"
_ZN7cutlass13device_kernelIN5flash11enable_sm90INS1_16FlashAttnFwdSm90INS1_25CollectiveMainloopFwdSm90ILi2EN4cute5tupleIJNS5_1CILi1EEES8_S8_EEENS6_IJNS7_ILi128EEENS7_ILi96EEENS7_ILi64EEEEEELi256ENS_10bfloat16_tEfNS_4arch4Sm90ELb1ELb0ELb1ELb0ELb0ELb0ELb1ELb1ELb0ELb1ELb1ELb0EEENS1_21CollectiveEpilogueFwdINS6_IJSA_NS7_ILi256EEESB_EEES9_SE_SG_Li256ELb0ELb1ELb1ELb0EEENS1_19SingleTileSchedulerILb0ELb1ELb1ELi128EEEEEEEEEvNT_6ParamsE:
[----:B------:R-:W-:Y:S01]  /*0000*/  LDC R1, c[0x0][0x37c] ;  /* 0x0000df00ff017b82 */ /* 0x000fe20000000800 */
[----:B------:R-:W-:Y:S05]  /*0010*/  EXIT ;  /* 0x000000000000794d */ /* 0x000fea0003800000 */
.L_x_13:
        /* <DEDUP_REMOVED lines=14> */
.L_x_31:


//--------------------- .text._ZN7cutlass13device_kernelIN5flash11enable_sm90INS1_16FlashAttnFwdSm90INS1_25CollectiveMainloopFwdSm90ILi2EN4cute5tupleIJNS5_1CILi1EEES8_S8_EEENS6_IJNS7_ILi128EEENS7_ILi96EEENS7_ILi64EEEEEELi256ENS_10bfloat16_tEfNS_4arch4Sm90ELb1ELb0ELb1ELb1ELb0ELb0ELb0ELb1ELb0ELb1ELb1ELb0EEENS1_21CollectiveEpilogueFwdINS6_IJSA_NS7_ILi256EEESB_EEES9_SE_SG_Li256ELb1ELb1ELb1ELb0EEENS1_36VarlenDynamicPersistentTileSchedulerILi128ELi96ELi256ELi128ELb1ELb1ELb1ELb1ELb1ELb1EEEEEEEEEvNT_6ParamsE --------------------------
	.section	.text._ZN7cutlass13device_kernelIN5flash11enable_sm90INS1_16FlashAttnFwdSm90INS1_25CollectiveMainloopFwdSm90ILi2EN4cute5tupleIJNS5_1CILi1EEES8_S8_EEENS6_IJNS7_ILi128EEENS7_ILi96EEENS7_ILi64EEEEEELi256ENS_10bfloat16_tEfNS_4arch4Sm90ELb1ELb0ELb1ELb1ELb0ELb0ELb0ELb1ELb0ELb1ELb1ELb0EEENS1_21CollectiveEpilogueFwdINS6_IJSA_NS7_ILi256EEESB_EEES9_SE_SG_Li256ELb1ELb1ELb1ELb0EEENS1_36VarlenDynamicPersistentTileSchedulerILi128ELi96ELi256ELi128ELb1ELb1ELb1ELb1ELb1ELb1EEEEEEEEEvNT_6ParamsE,"ax",@progbits
	.align	128
.text._ZN7cutlass13device_kernelIN5flash11enable_sm90INS1_16FlashAttnFwdSm90INS1_25CollectiveMainloopFwdSm90ILi2EN4cute5tupleIJNS5_1CILi1EEES8_S8_EEENS6_IJNS7_ILi128EEENS7_ILi96EEENS7_ILi64EEEEEELi256ENS_10bfloat16_tEfNS_4arch4Sm90ELb1ELb0ELb1ELb1ELb0ELb0ELb0ELb1ELb0ELb1ELb1ELb0EEENS1_21CollectiveEpilogueFwdINS6_IJSA_NS7_ILi256EEESB_EEES9_SE_SG_Li256ELb1ELb1ELb1ELb0EEENS1_36VarlenDynamicPersistentTileSchedulerILi128ELi96ELi256ELi128ELb1ELb1ELb1ELb1ELb1ELb1EEEEEEEEEvNT_6ParamsE:
        .type           _ZN7cutlass13device_kernelIN5flash11enable_sm90INS1_16FlashAttnFwdSm90INS1_25CollectiveMainloopFwdSm90ILi2EN4cute5tupleIJNS5_1CILi1EEES8_S8_EEENS6_IJNS7_ILi128EEENS7_ILi96EEENS7_ILi64EEEEEELi256ENS_10bfloat16_tEfNS_4arch4Sm90ELb1ELb0ELb1ELb1ELb0ELb0ELb0ELb1ELb0ELb1ELb1ELb0EEENS1_21CollectiveEpilogueFwdINS6_IJSA_NS7_ILi256EEESB_EEES9_SE_SG_Li256ELb1ELb1ELb1ELb0EEENS1_36VarlenDynamicPersistentTileSchedulerILi128ELi96ELi256ELi128ELb1ELb1ELb1ELb1ELb1ELb1EEEEEEEEEvNT_6ParamsE,@function
        .size           _ZN7cutlass13device_kernelIN5flash11enable_sm90INS1_16FlashAttnFwdSm90INS1_25CollectiveMainloopFwdSm90ILi2EN4cute5tupleIJNS5_1CILi1EEES8_S8_EEENS6_IJNS7_ILi128EEENS7_ILi96EEENS7_ILi64EEEEEELi256ENS_10bfloat16_tEfNS_4arch4Sm90ELb1ELb0ELb1ELb1ELb0ELb0ELb0ELb1ELb0ELb1ELb1ELb0EEENS1_21CollectiveEpilogueFwdINS6_IJSA_NS7_ILi256EEESB_EEES9_SE_SG_Li256ELb1ELb1ELb1ELb0EEENS1_36VarlenDynamicPersistentTileSchedulerILi128ELi96ELi256ELi128ELb1ELb1ELb1ELb1ELb1ELb1EEEEEEEEEvNT_6ParamsE,(.L_x_32 - _ZN7cutlass13device_kernelIN5flash11enable_sm90INS1_16FlashAttnFwdSm90INS1_25CollectiveMainloopFwdSm90ILi2EN4cute5tupleIJNS5_1CILi1EEES8_S8_EEENS6_IJNS7_ILi128EEENS7_ILi96EEENS7_ILi64EEEEEELi256ENS_10bfloat16_tEfNS_4arch4Sm90ELb1ELb0ELb1ELb1ELb0ELb0ELb0ELb1ELb0ELb1ELb1ELb0EEENS1_21CollectiveEpilogueFwdINS6_IJSA_NS7_ILi256EEESB_EEES9_SE_SG_Li256ELb1ELb1ELb1ELb0EEENS1_36VarlenDynamicPersistentTileSchedulerILi128ELi96ELi256ELi128ELb1ELb1ELb1ELb1ELb1ELb1EEEEEEEEEvNT_6ParamsE)
        .other          _ZN7cutlass13device_kernelIN5flash11enable_sm90INS1_16FlashAttnFwdSm90INS1_25CollectiveMainloopFwdSm90ILi2EN4cute5tupleIJNS5_1CILi1EEES8_S8_EEENS6_IJNS7_ILi128EEENS7_ILi96EEENS7_ILi64EEEEEELi256ENS_10bfloat16_tEfNS_4arch4Sm90ELb1ELb0ELb1ELb1ELb0ELb0ELb0ELb1ELb0ELb1ELb1ELb0EEENS1_21CollectiveEpilogueFwdINS6_IJSA_NS7_ILi256EEESB_EEES9_SE_SG_Li256ELb1ELb1ELb1ELb0EEENS1_36VarlenDynamicPersistentTileSchedulerILi128ELi96ELi256ELi128ELb1ELb1ELb1ELb1ELb1ELb1EEEEEEEEEvNT_6ParamsE,@"STO_CUDA_ENTRY STV_DEFAULT"
_ZN7cutlass13device_kernelIN5flash11enable_sm90INS1_16FlashAttnFwdSm90INS1_25CollectiveMainloopFwdSm90ILi2EN4cute5tupleIJNS5_1CILi1EEES8_S8_EEENS6_IJNS7_ILi128EEENS7_ILi96EEENS7_ILi64EEEEEELi256ENS_10bfloat16_tEfNS_4arch4Sm90ELb1ELb0ELb1ELb1ELb0ELb0ELb0ELb1ELb0ELb1ELb1ELb0EEENS1_21CollectiveEpilogueFwdINS6_IJSA_NS7_ILi256EEESB_EEES9_SE_SG_Li256ELb1ELb1ELb1ELb0EEENS1_36VarlenDynamicPersistentTileSchedulerILi128ELi96ELi256ELi128ELb1ELb1ELb1ELb1ELb1ELb1EEEEEEEEEvNT_6ParamsE:
[----:B------:R-:W-:Y:S01]  /*0000*/  LDC R1, c[0x0][0x37c] ;  /* 0x0000df00ff017b82 */ /* 0x000fe20000000800 */
[----:B------:R-:W-:Y:S05]  /*0010*/  EXIT ;  /* 0x000000000000794d */ /* 0x000fea0003800000 */
.L_x_14:
        /* <DEDUP_REMOVED lines=14> */
.L_x_32:


//--------------------- .text._ZN7cutlass13device_kernelIN5flash11enable_sm90INS1_16FlashAttnFwdSm90INS1_25CollectiveMainloopFwdSm90ILi2EN4cute5tupleIJNS5_1CILi1EEES8_S8_EEENS6_IJNS7_ILi128EEENS7_ILi96EEENS7_ILi64EEEEEELi256ENS_10bfloat16_tEfNS_4arch4Sm90ELb1ELb0ELb1ELb1ELb0ELb1ELb0ELb1ELb0ELb1ELb1ELb0EEENS1_21CollectiveEpilogueFwdINS6_IJSA_NS7_ILi256EEESB_EEES9_SE_SG_Li256ELb1ELb1ELb1ELb0EEENS1_36VarlenDynamicPersistentTileSchedulerILi128ELi96ELi256ELi128ELb1ELb1ELb1ELb1ELb1ELb1EEEEEEEEEvNT_6ParamsE --------------------------
	.section	.text._ZN7cutlass13device_kernelIN5flash11enable_sm90INS1_16FlashAttnFwdSm90INS1_25CollectiveMainloopFwdSm90ILi2EN4cute5tupleIJNS5_1CILi1EEES8_S8_EEENS6_IJNS7_ILi128EEENS7_ILi96EEENS7_ILi64EEEEEELi256ENS_10bfloat16_tEfNS_4arch4Sm90ELb1ELb0ELb1ELb1ELb0ELb1ELb0ELb1ELb0ELb1ELb1ELb0EEENS1_21CollectiveEpilogueFwdINS6_IJSA_NS7_ILi256EEESB_EEES9_SE_SG_Li256ELb1ELb1ELb1ELb0EEENS1_36VarlenDynamicPersistentTileSchedulerILi128ELi96ELi256ELi128ELb1ELb1ELb1ELb1ELb1ELb1EEEEEEEEEvNT_6ParamsE,"ax",@progbits
	.align	128
.text._ZN7cutlass13device_kernelIN5flash11enable_sm90INS1_16FlashAttnFwdSm90INS1_25CollectiveMainloopFwdSm90ILi2EN4cute5tupleIJNS5_1CILi1EEES8_S8_EEENS6_IJNS7_ILi128EEENS7_ILi96EEENS7_ILi64EEEEEELi256ENS_10bfloat16_tEfNS_4arch4Sm90ELb1ELb0ELb1ELb1ELb0ELb1ELb0ELb1ELb0ELb1ELb1ELb0EEENS1_21CollectiveEpilogueFwdINS6_IJSA_NS7_ILi256EEESB_EEES9_SE_SG_Li256ELb1ELb1ELb1ELb0EEENS1_36VarlenDynamicPersistentTileSchedulerILi128ELi96ELi256ELi128ELb1ELb1ELb1ELb1ELb1ELb1EEEEEEEEEvNT_6ParamsE:
        .type           _ZN7cutlass13device_kernelIN5flash11enable_sm90INS1_16FlashAttnFwdSm90INS1_25CollectiveMainloopFwdSm90ILi2EN4cute5tupleIJNS5_1CILi1EEES8_S8_EEENS6_IJNS7_ILi128EEENS7_ILi96EEENS7_ILi64EEEEEELi256ENS_10bfloat16_tEfNS_4arch4Sm90ELb1ELb0ELb1ELb1ELb0ELb1ELb0ELb1ELb0ELb1ELb1ELb0EEENS1_21CollectiveEpilogueFwdINS6_IJSA_NS7_ILi256EEESB_EEES9_SE_SG_Li256ELb1ELb1ELb1ELb0EEENS1_36VarlenDynamicPersistentTileSchedulerILi128ELi96ELi256ELi128ELb1ELb1ELb1ELb1ELb1ELb1EEEEEEEEEvNT_6ParamsE,@function
        .size           _ZN7cutlass13device_kernelIN5flash11enable_sm90INS1_16FlashAttnFwdSm90INS1_25CollectiveMainloopFwdSm90ILi2EN4cute5tupleIJNS5_1CILi1EEES8_S8_EEENS6_IJNS7_ILi128EEENS7_ILi96EEENS7_ILi64EEEEEELi256ENS_10bfloat16_tEfNS_4arch4Sm90ELb1ELb0ELb1ELb1ELb0ELb1ELb0ELb1ELb0ELb1ELb1ELb0EEENS1_21CollectiveEpilogueFwdINS6_IJSA_NS7_ILi256EEESB_EEES9_SE_SG_Li256ELb1ELb1ELb1ELb0EEENS1_36VarlenDynamicPersistentTileSchedulerILi128ELi96ELi256ELi128ELb1ELb1ELb1ELb1ELb1ELb1EEEEEEEEEvNT_6ParamsE,(.L_x_33 - _ZN7cutlass13device_kernelIN5flash11enable_sm90INS1_16FlashAttnFwdSm90INS1_25CollectiveMainloopFwdSm90ILi2EN4cute5tupleIJNS5_1CILi1EEES8_S8_EEENS6_IJNS7_ILi128EEENS7_ILi96EEENS7_ILi64EEEEEELi256ENS_10bfloat16_tEfNS_4arch4Sm90ELb1ELb0ELb1ELb1ELb0ELb1ELb0ELb1ELb0ELb1ELb1ELb0EEENS1_21CollectiveEpilogueFwdINS6_IJSA_NS7_ILi256EEESB_EEES9_SE_SG_Li256ELb1ELb1ELb1ELb0EEENS1_36VarlenDynamicPersistentTileSchedulerILi128ELi96ELi256ELi128ELb1ELb1ELb1ELb1ELb1ELb1EEEEEEEEEvNT_6ParamsE)
        .other          _ZN7cutlass13device_kernelIN5flash11enable_sm90INS1_16FlashAttnFwdSm90INS1_25CollectiveMainloopFwdSm90ILi2EN4cute5tupleIJNS5_1CILi1EEES8_S8_EEENS6_IJNS7_ILi128EEENS7_ILi96EEENS7_ILi64EEEEEELi256ENS_10bfloat16_tEfNS_4arch4Sm90ELb1ELb0ELb1ELb1ELb0ELb1ELb0ELb1ELb0ELb1ELb1ELb0EEENS1_21CollectiveEpilogueFwdINS6_IJSA_NS7_ILi256EEESB_EEES9_SE_SG_Li256ELb1ELb1ELb1ELb0EEENS1_36VarlenDynamicPersistentTileSchedulerILi128ELi96ELi256ELi128ELb1ELb1ELb1ELb1ELb1ELb1EEEEEEEEEvNT_6ParamsE,@"STO_CUDA_ENTRY STV_DEFAULT"
_ZN7cutlass13device_kernelIN5flash11enable_sm90INS1_16FlashAttnFwdSm90INS1_25CollectiveMainloopFwdSm90ILi2EN4cute5tupleIJNS5_1CILi1EEES8_S8_EEENS6_IJNS7_ILi128EEENS7_ILi96EEENS7_ILi64EEEEEELi256ENS_10bfloat16_tEfNS_4arch4Sm90ELb1ELb0ELb1ELb1ELb0ELb1ELb0ELb1ELb0ELb1ELb1ELb0EEENS1_21CollectiveEpilogueFwdINS6_IJSA_NS7_ILi256EEESB_EEES9_SE_SG_Li256ELb1ELb1ELb1ELb0EEENS1_36VarlenDynamicPersistentTileSchedulerILi128ELi96ELi256ELi128ELb1ELb1ELb1ELb1ELb1ELb1EEEEEEEEEvNT_6ParamsE:
[----:B------:R-:W-:Y:S01]  /*0000*/  LDC R1, c[0x0][0x37c] ;  /* 0x0000df00ff017b82 */ /* 0x000fe20000000800 */
[----:B------:R-:W-:Y:S05]  /*0010*/  EXIT ;  /* 0x000000000000794d */ /* 0x000fea0003800000 */
.L_x_15:
        /* <DEDUP_REMOVED lines=14> */
.L_x_33:


//--------------------- .text._ZN7cutlass13device_kernelIN5flash11enable_sm90INS1_16FlashAttnFwdSm90INS1_25CollectiveMainloopFwdSm90ILi2EN4cute5tupleIJNS5_1CILi1EEES8_S8_EEENS6_IJNS7_ILi128EEENS7_ILi96EEENS7_ILi64EEEEEELi256ENS_10bfloat16_tEfNS_4arch4Sm90ELb1ELb0ELb1ELb1ELb0ELb0ELb1ELb1ELb0ELb1ELb1ELb0EEENS1_21CollectiveEpilogueFwdINS6_IJSA_NS7_ILi256EEESB_EEES9_SE_SG_Li256ELb1ELb1ELb1ELb0EEENS1_36VarlenDynamicPersistentTileSchedulerILi128ELi96ELi256ELi128ELb1ELb1ELb1ELb1ELb1ELb1EEEEEEEEEvNT_6ParamsE --------------------------
	.section	.text._ZN7cutlass13device_kernelIN5flash11enable_sm90INS1_16FlashAttnFwdSm90INS1_25CollectiveMainloopFwdSm90ILi2EN4cute5tupleIJNS5_1CILi1EEES8_S8_EEENS6_IJNS7_ILi128EEENS7_ILi96EEENS7_ILi64EEEEEELi256ENS_10bfloat16_tEfNS_4arch4Sm90ELb1ELb0ELb1ELb1ELb0ELb0ELb1ELb1ELb0ELb1ELb1ELb0EEENS1_21CollectiveEpilogueFwdINS6_IJSA_NS7_ILi256EEESB_EEES9_SE_SG_Li256ELb1ELb1ELb1ELb0EEENS1_36VarlenDynamicPersistentTileSchedulerILi128ELi96ELi256ELi128ELb1ELb1ELb1ELb1ELb1ELb1EEEEEEEEEvNT_6ParamsE,"ax",@progbits
	.align	128
.text._ZN7cutlass13device_kernelIN5flash11enable_sm90INS1_16FlashAttnFwdSm90INS1_25CollectiveMainloopFwdSm90ILi2EN4cute5tupleIJNS5_1CILi1EEES8_S8_EEENS6_IJNS7_ILi128EEENS7_ILi96EEENS7_ILi64EEEEEELi256ENS_10bfloat16_tEfNS_4arch4Sm90ELb1ELb0ELb1ELb1ELb0ELb0ELb1ELb1ELb0ELb1ELb1ELb0EEENS1_21CollectiveEpilogueFwdINS6_IJSA_NS7_ILi256EEESB_EEES9_SE_SG_Li256ELb1ELb1ELb1ELb0EEENS1_36VarlenDynamicPersistentTileSchedulerILi128ELi96ELi256ELi128ELb1ELb1ELb1ELb1ELb1ELb1EEEEEEEEEvNT_6ParamsE:
        .type           _ZN7cutlass13device_kernelIN5flash11enable_sm90INS1_16FlashAttnFwdSm90INS1_25CollectiveMainloopFwdSm90ILi2EN4cute5tupleIJNS5_1CILi1EEES8_S8_EEENS6_IJNS7_ILi128EEENS7_ILi96EEENS7_ILi64EEEEEELi256ENS_10bfloat16_tEfNS_4arch4Sm90ELb1ELb0ELb1ELb1ELb0ELb0ELb1ELb1ELb0ELb1ELb1ELb0EEENS1_21CollectiveEpilogueFwdINS6_IJSA_NS7_ILi256EEESB_EEES9_SE_SG_Li256ELb1ELb1ELb1ELb0EEENS1_36VarlenDynamicPersistentTileSchedulerILi128ELi96ELi256ELi128ELb1ELb1ELb1ELb1ELb1ELb1EEEEEEEEEvNT_6ParamsE,@function
        .size           _ZN7cutlass13device_kernelIN5flash11enable_sm90INS1_16FlashAttnFwdSm90INS1_25CollectiveMainloopFwdSm90ILi2EN4cute5tupleIJNS5_1CILi1EEES8_S8_EEENS6_IJNS7_ILi128EEENS7_ILi96EEENS7_ILi64EEEEEELi256ENS_10bfloat16_tEfNS_4arch4Sm90ELb1ELb0ELb1ELb1ELb0ELb0ELb1ELb1ELb0ELb1ELb1ELb0EEENS1_21CollectiveEpilogueFwdINS6_IJSA_NS7_ILi256EEESB_EEES9_SE_SG_Li256ELb1ELb1ELb1ELb0EEENS1_36VarlenDynamicPersistentTileSchedulerILi128ELi96ELi256ELi128ELb1ELb1ELb1ELb1ELb1ELb1EEEEEEEEEvNT_6ParamsE,(.L_x_34 - _ZN7cutlass13device_kernelIN5flash11enable_sm90INS1_16FlashAttnFwdSm90INS1_25CollectiveMainloopFwdSm90ILi2EN4cute5tupleIJNS5_1CILi1EEES8_S8_EEENS6_IJNS7_ILi128EEENS7_ILi96EEENS7_ILi64EEEEEELi256ENS_10bfloat16_tEfNS_4arch4Sm90ELb1ELb0ELb1ELb1ELb0ELb0ELb1ELb1ELb0ELb1ELb1ELb0EEENS1_21CollectiveEpilogueFwdINS6_IJSA_NS7_ILi256EEESB_EEES9_SE_SG_Li256ELb1ELb1ELb1ELb0EEENS1_36VarlenDynamicPersistentTileSchedulerILi128ELi96ELi256ELi128ELb1ELb1ELb1ELb1ELb1ELb1EEEEEEEEEvNT_6ParamsE)
        .other          _ZN7cutlass13device_kernelIN5flash11enable_sm90INS1_16FlashAttnFwdSm90INS1_25CollectiveMainloopFwdSm90ILi2EN4cute5tupleIJNS5_1CILi1EEES8_S8_EEENS6_IJNS7_ILi128EEENS7_ILi96EEENS7_ILi64EEEEEELi256ENS_10bfloat16_tEfNS_4arch4Sm90ELb1ELb0ELb1ELb1ELb0ELb0ELb1ELb1ELb0ELb1ELb1ELb0EEENS1_21CollectiveEpilogueFwdINS6_IJSA_NS7_ILi256EEESB_EEES9_SE_SG_Li256ELb1ELb1ELb1ELb0EEENS1_36VarlenDynamicPersistentTileSchedulerILi128ELi96ELi256ELi128ELb1ELb1ELb1ELb1ELb1ELb1EEEEEEEEEvNT_6ParamsE,@"STO_CUDA_ENTRY STV_DEFAULT"
_ZN7cutlass13device_kernelIN5flash11enable_sm90INS1_16FlashAttnFwdSm90INS1_25CollectiveMainloopFwdSm90ILi2EN4cute5tupleIJNS5_1CILi1EEES8_S8_EEENS6_IJNS7_ILi128EEENS7_ILi96EEENS7_ILi64EEEEEELi256ENS_10bfloat16_tEfNS_4arch4Sm90ELb1ELb0ELb1ELb1ELb0ELb0ELb1ELb1ELb0ELb1ELb1ELb0EEENS1_21CollectiveEpilogueFwdINS6_IJSA_NS7_ILi256EEESB_EEES9_SE_SG_Li256ELb1ELb1ELb1ELb0EEENS1_36VarlenDynamicPersistentTileSchedulerILi128ELi96ELi256ELi128ELb1ELb1ELb1ELb1ELb1ELb1EEEEEEEEEvNT_6ParamsE:
[----:B------:R-:W-:Y:S01]  /*0000*/  LDC R1, c[0x0][0x37c] ;  /* 0x0000df00ff017b82 */ /* 0x000fe20000000800 */
[----:B------:R-:W-:Y:S05]  /*0010*/  EXIT ;  /* 0x000000000000794d */ /* 0x000fea0003800000 */
.L_x_16:
        /* <DEDUP_REMOVED lines=14> */
.L_x_34:


//--------------------- .text._ZN7cutlass13device_kernelIN5flash11enable_sm90INS1_16FlashAttnFwdSm90INS1_25CollectiveMainloopFwdSm90ILi2EN4cute5tupleIJNS5_1CILi1EEES8_S8_EEENS6_IJNS7_ILi128EEENS7_ILi96EEENS7_ILi64EEEEEELi256ENS_10bfloat16_tEfNS_4arch4Sm90ELb1ELb0ELb1ELb1ELb0ELb1ELb1ELb1ELb0ELb1ELb1ELb0EEENS1_21CollectiveEpilogueFwdINS6_IJSA_NS7_ILi256EEESB_EEES9_SE_SG_Li256ELb1ELb1ELb1ELb0EEENS1_36VarlenDynamicPersistentTileSchedulerILi128ELi96ELi256ELi128ELb1ELb1ELb1ELb1ELb1ELb1EEEEEEEEEvNT_6ParamsE --------------------------
	.section	.text._ZN7cutlass13device_kernelIN5flash11enable_sm90INS1_16FlashAttnFwdSm90INS1_25CollectiveMainloopFwdSm90ILi2EN4cute5tupleIJNS5_1CILi1EEES8_S8_EEENS6_IJNS7_ILi128EEENS7_ILi96EEENS7_ILi64EEEEEELi256ENS_10bfloat16_tEfNS_4arch4Sm90ELb1ELb0ELb1ELb1ELb0ELb1ELb1ELb1ELb0ELb1ELb1ELb0EEENS1_21CollectiveEpilogueFwdINS6_IJSA_NS7_ILi256EEESB_EEES9_SE_SG_Li256ELb1ELb1ELb1ELb0EEENS1_36VarlenDynamicPersistentTileSchedulerILi128ELi96ELi256ELi128ELb1ELb1ELb1ELb1ELb1ELb1EEEEEEEEEvNT_6ParamsE,"ax",@progbits
	.align	128
.text._ZN7cutlass13device_kernelIN5flash11enable_sm90INS1_16FlashAttnFwdSm90INS1_25CollectiveMainloopFwdSm90ILi2EN4cute5tupleIJNS5_1CILi1EEES8_S8_EEENS6_IJNS7_ILi128EEENS7_ILi96EEENS7_ILi64EEEEEELi256ENS_10bfloat16_tEfNS_4arch4Sm90ELb1ELb0ELb1ELb1ELb0ELb1ELb1ELb1ELb0ELb1ELb1ELb0EEENS1_21CollectiveEpilogueFwdINS6_IJSA_NS7_ILi256EEESB_EEES9_SE_SG_Li256ELb1ELb1ELb1ELb0EEENS1_36VarlenDynamicPersistentTileSchedulerILi128ELi96ELi256ELi128ELb1ELb1ELb1ELb1ELb1ELb1EEEEEEEEEvNT_6ParamsE:
        .type           _ZN7cutlass13device_kernelIN5flash11enable_sm90INS1_16FlashAttnFwdSm90INS1_25CollectiveMainloopFwdSm90ILi2EN4cute5tupleIJNS5_1CILi1EEES8_S8_EEENS6_IJNS7_ILi128EEENS7_ILi96EEENS7_ILi64EEEEEELi256ENS_10bfloat16_tEfNS_4arch4Sm90ELb1ELb0ELb1ELb1ELb0ELb1ELb1ELb1ELb0ELb1ELb1ELb0EEENS1_21CollectiveEpilogueFwdINS6_IJSA_NS7_ILi256EEESB_EEES9_SE_SG_Li256ELb1ELb1ELb1ELb0EEENS1_36VarlenDynamicPersistentTileSchedulerILi128ELi96ELi256ELi128ELb1ELb1ELb1ELb1ELb1ELb1EEEEEEEEEvNT_6ParamsE,@function
        .size           _ZN7cutlass13device_kernelIN5flash11enable_sm90INS1_16FlashAttnFwdSm90INS1_25CollectiveMainloopFwdSm90ILi2EN4cute5tupleIJNS5_1CILi1EEES8_S8_EEENS6_IJNS7_ILi128EEENS7_ILi96EEENS7_ILi64EEEEEELi256ENS_10bfloat16_tEfNS_4arch4Sm90ELb1ELb0ELb1ELb1ELb0ELb1ELb1ELb1ELb0ELb1ELb1ELb0EEENS1_21CollectiveEpilogueFwdINS6_IJSA_NS7_ILi256EEESB_EEES9_SE_SG_Li256ELb1ELb1ELb1ELb0EEENS1_36VarlenDynamicPersistentTileSchedulerILi128ELi96ELi256ELi128ELb1ELb1ELb1ELb1ELb1ELb1EEEEEEEEEvNT_6ParamsE,(.L_x_35 - _ZN7cutlass13device_kernelIN5flash11enable_sm90INS1_16FlashAttnFwdSm90INS1_25CollectiveMainloopFwdSm90ILi2EN4cute5tupleIJNS5_1CILi1EEES8_S8_EEENS6_IJNS7_ILi128EEENS7_ILi96EEENS7_ILi64EEEEEELi256ENS_10bfloat16_tEfNS_4arch4Sm90ELb1ELb0ELb1ELb1ELb0ELb1ELb1ELb1ELb0ELb1ELb1ELb0EEENS1_21CollectiveEpilogueFwdINS6_IJSA_NS7_ILi256EEESB_EEES9_SE_SG_Li256ELb1ELb1ELb1ELb0EEENS1_36VarlenDynamicPersistentTileSchedulerILi128ELi96ELi256ELi128ELb1ELb1ELb1ELb1ELb1ELb1EEEEEEEEEvNT_6ParamsE)
        .other          _ZN7cutlass13device_kernelIN5flash11enable_sm90INS1_16FlashAttnFwdSm90INS1_25CollectiveMainloopFwdSm90ILi2EN4cute5tupleIJNS5_1CILi1EEES8_S8_EEENS6_IJNS7_ILi128EEENS7_ILi96EEENS7_ILi64EEEEEELi256ENS_10bfloat16_tEfNS_4arch4Sm90ELb1ELb0ELb1ELb1ELb0ELb1ELb1ELb1ELb0ELb1ELb1ELb0EEENS1_21CollectiveEpilogueFwdINS6_IJSA_NS7_ILi256EEESB_EEES9_SE_SG_Li256ELb1ELb1ELb1ELb0EEENS1_36VarlenDynamicPersistentTileSchedulerILi128ELi96ELi256ELi128ELb1ELb1ELb1ELb1ELb1ELb1EEEEEEEEEvNT_6ParamsE,@"STO_CUDA_ENTRY STV_DEFAULT"
_ZN7cutlass13device_kernelIN5flash11enable_sm90INS1_16FlashAttnFwdSm90INS1_25CollectiveMainloopFwdSm90ILi2EN4cute5tupleIJNS5_1CILi1EEES8_S8_EEENS6_IJNS7_ILi128EEENS7_ILi96EEENS7_ILi64EEEEEELi256ENS_10bfloat16_tEfNS_4arch4Sm90ELb1ELb0ELb1ELb1ELb0ELb1ELb1ELb1ELb0ELb1ELb1ELb0EEENS1_21CollectiveEpilogueFwdINS6_IJSA_NS7_ILi256EEESB_EEES9_SE_SG_Li256ELb1ELb1ELb1ELb0EEENS1_36VarlenDynamicPersistentTileSchedulerILi128ELi96ELi256ELi128ELb1ELb1ELb1ELb1ELb1ELb1EEEEEEEEEvNT_6ParamsE:
[----:B------:R-:W-:Y:S01]  /*0000*/  LDC R1, c[0x0][0x37c] ;  /* 0x0000df00ff017b82 */ /* 0x000fe20000000800 */
[----:B------:R-:W-:Y:S05]  /*0010*/  EXIT ;  /* 0x000000000000794d */ /* 0x000fea0003800000 */
.L_x_17:
        /* <DEDUP_REMOVED lines=14> */
.L_x_35:


//--------------------- .nv.shared.reserved.0     --------------------------
	.section	.nv.shared.reserved.0,"aw",@nobits
	.weak		__nv_reservedSMEM_offset_0_alias
	.size		__nv_reservedSMEM_offset_0_alias, 0, 64
	.other		__nv_reservedSMEM_offset_0_alias,@"STO_CUDA_RESERVED_SHARED STV_DEFAULT"
__nv_reservedSMEM_offset_0_alias:
	.zero		0
	.zero		64


//--------------------- .nv.global                --------------------------
	.section	.nv.global,"aw",@nobits
.nv.global:
	.type		_ZN83_INTERNAL_b6fd8604_47_flash_fwd_hdim64_256_bf16_split_softcap_sm90_cu_ceb34e2a_36124cute1_E,@object
	.size		_ZN83_INTERNAL_b6fd8604_47_flash_fwd_hdim64_256_bf16_split_softcap_sm90_cu_ceb34e2a_36124cute1_E,(_ZN83_INTERNAL_b6fd8604_47_flash_fwd_hdim64_256_bf16_split_softcap_sm90_cu_ceb34e2a_36124cuda3std3__45__cpo6cbeginE - _ZN83_INTERNAL_b6fd8604_47_flash_fwd_hdim64_256_bf16_split_softcap_sm90_cu_ceb34e2a_36124cute1_E)
_ZN83_INTERNAL_b6fd8604_47_flash_fwd_hdim64_256_bf16_split_softcap_sm90_cu_ceb34e2a_36124cute1_E:
	.zero		1
	.type		_ZN83_INTERNAL_b6fd8604_47_flash_fwd_hdim64_256_bf16_split_softcap_sm90_cu_ceb34e2a_36124cuda3std3__45__cpo6cbeginE,@object
	.size		_ZN83_INTERNAL_b6fd8604_47_flash_fwd_hdim64_256_bf16_split_softcap_sm90_cu_ceb34e2a_36124cuda3std3__45__cpo6cbeginE,(_ZN83_INTERNAL_b6fd8604_47_flash_fwd_hdim64_256_bf16_split_softcap_sm90_cu_ceb34e2a_36124cuda3std3__48in_placeE - _ZN83_INTERNAL_b6fd8604_47_flash_fwd_hdim64_256_bf16_split_softcap_sm90_cu_ceb34e2a_36124cuda3std3__45__cpo6cbeginE)
_ZN83_INTERNAL_b6fd8604_47_flash_fwd_hdim64_256_bf16_split_softcap_sm90_cu_ceb34e2a_36124cuda3std3__45__cpo6cbeginE:
	.zero		1
	.type		_ZN83_INTERNAL_b6fd8604_47_flash_fwd_hdim64_256_bf16_split_softcap_sm90_cu_ceb34e2a_36124cuda3std3__48in_placeE,@object
	.size		_ZN83_INTERNAL_b6fd8604_47_flash_fwd_hdim64_256_bf16_split_softcap_sm90_cu_ceb34e2a_36124cuda3std3__48in_placeE,(_ZN83_INTERNAL_b6fd8604_47_flash_fwd_hdim64_256_bf16_split_softcap_sm90_cu_ceb34e2a_36124cuda3std6ranges3__45__cpo9iter_moveE - _ZN83_INTERNAL_b6fd8604_47_flash_fwd_hdim64_256_bf16_split_softcap_sm90_cu_ceb34e2a_36124cuda3std3__48in_placeE)
_ZN83_INTERNAL_b6fd8604_47_flash_fwd_hdim64_256_bf16_split_softcap_sm90_cu_ceb34e2a_36124cuda3std3__48in_placeE:
	.zero		1
	.type		_ZN83_INTERNAL_b6fd8604_47_flash_fwd_hdim64_256_bf16_split_softcap_sm90_cu_ceb34e2a_36124cuda3std6ranges3__45__cpo9iter_moveE,@object
	.size		_ZN83_INTERNAL_b6fd8604_47_flash_fwd_hdim64_256_bf16_split_softcap_sm90_cu_ceb34e2a_36124cuda3std6ranges3__45__cpo9iter_moveE,(_ZN83_INTERNAL_b6fd8604_47_flash_fwd_hdim64_256_bf16_split_softcap_sm90_cu_ceb34e2a_36124cuda3std3__45__cpo5beginE - _ZN83_INTERNAL_b6fd8604_47_flash_fwd_hdim64_256_bf16_split_softcap_sm90_cu_ceb34e2a_36124cuda3std6ranges3__45__cpo9iter_moveE)
_ZN83_INTERNAL_b6fd8604_47_flash_fwd_hdim64_256_bf16_split_softcap_sm90_cu_ceb34e2a_36124cuda3std6ranges3__45__cpo9iter_moveE:
	.zero		1
	.type		_ZN83_INTERNAL_b6fd8604_47_flash_fwd_hdim64_256_bf16_split_softcap_sm90_cu_ceb34e2a_36124cuda3std3__45__cpo5beginE,@object
	.size		_ZN83_INTERNAL_b6fd8604_47_flash_fwd_hdim64_256_bf16_split_softcap_sm90_cu_ceb34e2a_36124cuda3std3__45__cpo5beginE,(_ZN83_INTERNAL_b6fd8604_47_flash_fwd_hdim64_256_bf16_split_softcap_sm90_cu_ceb34e2a_36124cuda3std3__485_GLOBAL__N__b6fd8604_47_flash_fwd_hdim64_256_bf16_split_softcap_sm90_cu_ceb34e2a_36126ignoreE - _ZN83_INTERNAL_b6fd8604_47_flash_fwd_hdim64_256_bf16_split_softcap_sm90_cu_ceb34e2a_36124cuda3std3__45__cpo5beginE)
_ZN83_INTERNAL_b6fd8604_47_flash_fwd_hdim64_256_bf16_split_softcap_sm90_cu_ceb34e2a_36124cuda3std3__45__cpo5beginE:
	.zero		1
	.type		_ZN83_INTERNAL_b6fd8604_47_flash_fwd_hdim64_256_bf16_split_softcap_sm90_cu_ceb34e2a_36124cuda3std3__485_GLOBAL__N__b6fd8604_47_flash_fwd_hdim64_256_bf16_split_softcap_sm90_cu_ceb34e2a_36126ignoreE,@object
	.size		_ZN83_INTERNAL_b6fd8604_47_flash_fwd_hdim64_256_bf16_split_softcap_sm90_cu_ceb34e2a_36124cuda3std3__485_GLOBAL__N__b6fd8604_47_flash_fwd_hdim64_256_bf16_split_softcap_sm90_cu_ceb34e2a_36126ignoreE,(_ZN83_INTERNAL_b6fd8604_47_flash_fwd_hdim64_256_bf16_split_softcap_sm90_cu_ceb34e2a_36124cute7productE - _ZN83_INTERNAL_b6fd8604_47_flash_fwd_hdim64_256_bf16_split_softcap_sm90_cu_ceb34e2a_36124cuda3std3__485_GLOBAL__N__b6fd8604_47_flash_fwd_hdim64_256_bf16_split_softcap_sm90_cu_ceb34e2a_36126ignoreE)
_ZN83_INTERNAL_b6fd8604_47_flash_fwd_hdim64_256_bf16_split_softcap_sm90_cu_ceb34e2a_36124cuda3std3__485_GLOBAL__N__b6fd8604_47_flash_fwd_hdim64_256_bf16_split_softcap_sm90_cu_ceb34e2a_36126ignoreE:
	.zero		1
	.type		_ZN83_INTERNAL_b6fd8604_47_flash_fwd_hdim64_256_bf16_split_softcap_sm90_cu_ceb34e2a_36124cute7productE,@object
	.size		_ZN83_INTERNAL_b6fd8604_47_flash_fwd_hdim64_256_bf16_split_softcap_sm90_cu_ceb34e2a_36124cute7productE,(_ZN83_INTERNAL_b6fd8604_47_flash_fwd_hdim64_256_bf16_split_softcap_sm90_cu_ceb34e2a_36124cuda3std3__45__cpo3endE - _ZN83_INTERNAL_b6fd8604_47_flash_fwd_hdim64_256_bf16_split_softcap_sm90_cu_ceb34e2a_36124cute7productE)
_ZN83_INTERNAL_b6fd8604_47_flash_fwd_hdim64_256_bf16_split_softcap_sm90_cu_ceb34e2a_36124cute7productE:
	.zero		1
	.type		_ZN83_INTERNAL_b6fd8604_47_flash_fwd_hdim64_256_bf16_split_softcap_sm90_cu_ceb34e2a_36124cuda3std3__45__cpo3endE,@object
	.size		_ZN83_INTERNAL_b6fd8604_47_flash_fwd_hdim64_256_bf16_split_softcap_sm90_cu_ceb34e2a_36124cuda3std3__45__cpo3endE,(_ZN83_INTERNAL_b6fd8604_47_flash_fwd_hdim64_256_bf16_split_softcap_sm90_cu_ceb34e2a_36124cuda3std3__419piecewise_constructE - _ZN83_INTERNAL_b6fd8604_47_flash_fwd_hdim64_256_bf16_split_softcap_sm90_cu_ceb34e2a_36124cuda3std3__45__cpo3endE)
_ZN83_INTERNAL_b6fd8604_47_flash_fwd_hdim64_256_bf16_split_softcap_sm90_cu_ceb34e2a_36124cuda3std3__45__cpo3endE:
	.zero		1
	.type		_ZN83_INTERNAL_b6fd8604_47_flash_fwd_hdim64_256_bf16_split_softcap_sm90_cu_ceb34e2a_36124cuda3std3__419piecewise_constructE,@object
	.size		_ZN83_INTERNAL_b6fd8604_47_flash_fwd_hdim64_256_bf16_split_softcap_sm90_cu_ceb34e2a_36124cuda3std3__419piecewise_constructE,(_ZN83_INTERNAL_b6fd8604_47_flash_fwd_hdim64_256_bf16_split_softcap_sm90_cu_ceb34e2a_36124cuda3std3__45__cpo4cendE - _ZN83_INTERNAL_b6fd8604_47_flash_fwd_hdim64_256_bf16_split_softcap_sm90_cu_ceb34e2a_36124cuda3std3__419piecewise_constructE)
_ZN83_INTERNAL_b6fd8604_47_flash_fwd_hdim64_256_bf16_split_softcap_sm90_cu_ceb34e2a_36124cuda3std3__419piecewise_constructE:
	.zero		1
	.type		_ZN83_INTERNAL_b6fd8604_47_flash_fwd_hdim64_256_bf16_split_softcap_sm90_cu_ceb34e2a_36124cuda3std3__45__cpo4cendE,@object
	.size		_ZN83_INTERNAL_b6fd8604_47_flash_fwd_hdim64_256_bf16_split_softcap_sm90_cu_ceb34e2a_36124cuda3std3__45__cpo4cendE,(_ZN83_INTERNAL_b6fd8604_47_flash_fwd_hdim64_256_bf16_split_softcap_sm90_cu_ceb34e2a_36124cuda3std6ranges3__45__cpo4swapE - _ZN83_INTERNAL_b6fd8604_47_flash_fwd_hdim64_256_bf16_split_softcap_sm90_cu_ceb34e2a_36124cuda3std3__45__cpo4cendE)
_ZN83_INTERNAL_b6fd8604_47_flash_fwd_hdim64_256_bf16_split_softcap_sm90_cu_ceb34e2a_36124cuda3std3__45__cpo4cendE:
	.zero		1
	.type		_ZN83_INTERNAL_b6fd8604_47_flash_fwd_hdim64_256_bf16_split_softcap_sm90_cu_ceb34e2a_36124cuda3std6ranges3__45__cpo4swapE,@object
	.size		_ZN83_INTERNAL_b6fd8604_47_flash_fwd_hdim64_256_bf16_split_softcap_sm90_cu_ceb34e2a_36124cuda3std6ranges3__45__cpo4swapE,(.L_7 - _ZN83_INTERNAL_b6fd8604_47_flash_fwd_hdim64_256_bf16_split_softcap_sm90_cu_ceb34e2a_36124cuda3std6ranges3__45__cpo4swapE)
_ZN83_INTERNAL_b6fd8604_47_flash_fwd_hdim64_256_bf16_split_softcap_sm90_cu_ceb34e2a_36124cuda3std6ranges3__45__cpo4swapE:
	.zero		1
.L_7:


//--------------------- .nv.constant0._ZN7cutlass13device_kernelIN5flash11enable_sm90INS1_16FlashAttnFwdSm90INS1_25CollectiveMainloopFwdSm90ILi2EN4cute5tupleIJNS5_1CILi1EEES8_S8_EEENS6_IJNS7_ILi128EEENS7_ILi96EEENS7_ILi64EEEEEELi256ENS_10bfloat16_tEfNS_4arch4Sm90ELb0ELb0ELb1ELb0ELb0ELb0ELb0ELb1ELb0ELb1ELb1ELb0EEENS1_21CollectiveEpilogueFwdINS6_IJSA_NS7_ILi256EEESB_EEES9_SE_SG_Li256ELb0ELb1ELb1ELb0EEENS1_19SingleTileSchedulerILb0ELb1ELb1ELi128EEEEEEEEEvNT_6ParamsE --------------------------
	.section	.nv.constant0._ZN7cutlass13device_kernelIN5flash11enable_sm90INS1_16FlashAttnFwdSm90INS1_25CollectiveMainloopFwdSm90ILi2EN4cute5tupleIJNS5_1CILi1EEES8_S8_EEENS6_IJNS7_ILi128EEENS7_ILi96EEENS7_ILi64EEEEEELi256ENS_10bfloat16_tEfNS_4arch4Sm90ELb0ELb0ELb1ELb0ELb0ELb0ELb0ELb1ELb0ELb1ELb1ELb0EEENS1_21CollectiveEpilogueFwdINS6_IJSA_NS7_ILi256EEESB_EEES9_SE_SG_Li256ELb0ELb1ELb1ELb0EEENS1_19SingleTileSchedulerILb0ELb1ELb1ELi128EEEEEEEEEvNT_6ParamsE,"a",@progbits
	.sectionflags	@""
	.align	4
.nv.constant0._ZN7cutlass13device_kernelIN5flash11enable_sm90INS1_16FlashAttnFwdSm90INS1_25CollectiveMainloopFwdSm90ILi2EN4cute5tupleIJNS5_1CILi1EEES8_S8_EEENS6_IJNS7_ILi128EEENS7_ILi96EEENS7_ILi64EEEEEELi256ENS_10bfloat16_tEfNS_4arch4Sm90ELb0ELb0ELb1ELb0ELb0ELb0ELb0ELb1ELb0ELb1ELb1ELb0EEENS1_21CollectiveEpilogueFwdINS6_IJSA_NS7_ILi256EEESB_EEES9_SE_SG_Li256ELb0ELb1ELb1ELb0EEENS1_19SingleTileSchedulerILb0ELb1ELb1ELi128EEEEEEEEEvNT_6ParamsE:
	.zero		3456


//--------------------- .nv.constant0._ZN7cutlass13device_kernelIN5flash11enable_sm90INS1_16FlashAttnFwdSm90INS1_25CollectiveMainloopFwdSm90ILi2EN4cute5tupleIJNS5_1CILi1EEES8_S8_EEENS6_IJNS7_ILi128EEENS7_ILi96EEENS7_ILi64EEEEEELi256ENS_10bfloat16_tEfNS_4arch4Sm90ELb0ELb0ELb1ELb0ELb0ELb0ELb1ELb1ELb0ELb1ELb1ELb0EEENS1_21CollectiveEpilogueFwdINS6_IJSA_NS7_ILi256EEESB_EEES9_SE_SG_Li256ELb0ELb1ELb1ELb0EEENS1_19SingleTileSchedulerILb0ELb1ELb1ELi128EEEEEEEEEvNT_6ParamsE --------------------------
	.section	.nv.constant0._ZN7cutlass13device_kernelIN5flash11enable_sm90INS1_16FlashAttnFwdSm90INS1_25CollectiveMainloopFwdSm90ILi2EN4cute5tupleIJNS5_1CILi1EEES8_S8_EEENS6_IJNS7_ILi128EEENS7_ILi96EEENS7_ILi64EEEEEELi256ENS_10bfloat16_tEfNS_4arch4Sm90ELb0ELb0ELb1ELb0ELb0ELb0ELb1ELb1ELb0ELb1ELb1ELb0EEENS1_21CollectiveEpilogueFwdINS6_IJSA_NS7_ILi256EEESB_EEES9_SE_SG_Li256ELb0ELb1ELb1ELb0EEENS1_19SingleTileSchedulerILb0ELb1ELb1ELi128EEEEEEEEEvNT_6ParamsE,"a",@progbits
	.sectionflags	@""
	.align	4
.nv.constant0._ZN7cutlass13device_kernelIN5flash11enable_sm90INS1_16FlashAttnFwdSm90INS1_25CollectiveMainloopFwdSm90ILi2EN4cute5tupleIJNS5_1CILi1EEES8_S8_EEENS6_IJNS7_ILi128EEENS7_ILi96EEENS7_ILi64EEEEEELi256ENS_10bfloat16_tEfNS_4arch4Sm90ELb0ELb0ELb1ELb0ELb0ELb0ELb1ELb1ELb0ELb1ELb1ELb0EEENS1_21CollectiveEpilogueFwdINS6_IJSA_NS7_ILi256EEESB_EEES9_SE_SG_Li256ELb0ELb1ELb1ELb0EEENS1_19SingleTileSchedulerILb0ELb1ELb1ELi128EEEEEEEEEvNT_6ParamsE:
	.zero		3712


//--------------------- .nv.constant0._ZN7cutlass13device_kernelIN5flash11enable_sm90INS1_16FlashAttnFwdSm90INS1_25CollectiveMainloopFwdSm90ILi2EN4cute5tupleIJNS5_1CILi1EEES8_S8_EEENS6_IJNS7_ILi128EEENS7_ILi96EEENS7_ILi64EEEEEELi256ENS_10bfloat16_tEfNS_4arch4Sm90ELb0ELb0ELb1ELb1ELb0ELb0ELb0ELb1ELb0ELb1ELb1ELb0EEENS1_21CollectiveEpilogueFwdINS6_IJSA_NS7_ILi256EEESB_EEES9_SE_SG_Li256ELb1ELb1ELb1ELb0EEENS1_36VarlenDynamicPersistentTileSchedulerILi128ELi96ELi256ELi128ELb1ELb1ELb1ELb0ELb1ELb1EEEEEEEEEvNT_6ParamsE --------------------------
	.section	.nv.constant0._ZN7cutlass13device_kernelIN5flash11enable_sm90INS1_16FlashAttnFwdSm90INS1_25CollectiveMainloopFwdSm90ILi2EN4cute5tupleIJNS5_1CILi1EEES8_S8_EEENS6_IJNS7_ILi128EEENS7_ILi96EEENS7_ILi64EEEEEELi256ENS_10bfloat16_tEfNS_4arch4Sm90ELb0ELb0ELb1ELb1ELb0ELb0ELb0ELb1ELb0ELb1ELb1ELb0EEENS1_21CollectiveEpilogueFwdINS6_IJSA_NS7_ILi256EEESB_EEES9_SE_SG_Li256ELb1ELb1ELb1ELb0EEENS1_36VarlenDynamicPersistentTileSchedulerILi128ELi96ELi256ELi128ELb1ELb1ELb1ELb0ELb1ELb1EEEEEEEEEvNT_6ParamsE,"a",@progbits
	.sectionflags	@""
	.align	4
.nv.constant0._ZN7cutlass13device_kernelIN5flash11enable_sm90INS1_16FlashAttnFwdSm90INS1_25CollectiveMainloopFwdSm90ILi2EN4cute5tupleIJNS5_1CILi1EEES8_S8_EEENS6_IJNS7_ILi128EEENS7_ILi96EEENS7_ILi64EEEEEELi256ENS_10bfloat16_tEfNS_4arch4Sm90ELb0ELb0ELb1ELb1ELb0ELb0ELb0ELb1ELb0ELb1ELb1ELb0EEENS1_21CollectiveEpilogueFwdINS6_IJSA_NS7_ILi256EEESB_EEES9_SE_SG_Li256ELb1ELb1ELb1ELb0EEENS1_36VarlenDynamicPersistentTileSchedulerILi128ELi96ELi256ELi128ELb1ELb1ELb1ELb0ELb1ELb1EEEEEEEEEvNT_6ParamsE:
	.zero		3584


//--------------------- .nv.constant0._ZN7cutlass13device_kernelIN5flash11enable_sm90INS1_16FlashAttnFwdSm90INS1_25CollectiveMainloopFwdSm90ILi2EN4cute5tupleIJNS5_1CILi1EEES8_S8_EEENS6_IJNS7_ILi128EEENS7_ILi96EEENS7_ILi64EEEEEELi256ENS_10bfloat16_tEfNS_4arch4Sm90ELb0ELb0ELb1ELb1ELb0ELb1ELb0ELb1ELb0ELb1ELb1ELb0EEENS1_21CollectiveEpilogueFwdINS6_IJSA_NS7_ILi256EEESB_EEES9_SE_SG_Li256ELb1ELb1ELb1ELb0EEENS1_36VarlenDynamicPersistentTileSchedulerILi128ELi96ELi256ELi128ELb1ELb1ELb1ELb0ELb1ELb1EEEEEEEEEvNT_6ParamsE --------------------------
	.section	.nv.constant0._ZN7cutlass13device_kernelIN5flash11enable_sm90INS1_16FlashAttnFwdSm90INS1_25CollectiveMainloopFwdSm90ILi2EN4cute5tupleIJNS5_1CILi1EEES8_S8_EEENS6_IJNS7_ILi128EEENS7_ILi96EEENS7_ILi64EEEEEELi256ENS_10bfloat16_tEfNS_4arch4Sm90ELb0ELb0ELb1ELb1ELb0ELb1ELb0ELb1ELb0ELb1ELb1ELb0EEENS1_21CollectiveEpilogueFwdINS6_IJSA_NS7_ILi256EEESB_EEES9_SE_SG_Li256ELb1ELb1ELb1ELb0EEENS1_36VarlenDynamicPersistentTileSchedulerILi128ELi96ELi256ELi128ELb1ELb1ELb1ELb0ELb1ELb1EEEEEEEEEvNT_6ParamsE,"a",@progbits
	.sectionflags	@""
	.align	4
.nv.constant0._ZN7cutlass13device_kernelIN5flash11enable_sm90INS1_16FlashAttnFwdSm90INS1_25CollectiveMainloopFwdSm90ILi2EN4cute5tupleIJNS5_1CILi1EEES8_S8_EEENS6_IJNS7_ILi128EEENS7_ILi96EEENS7_ILi64EEEEEELi256ENS_10bfloat16_tEfNS_4arch4Sm90ELb0ELb0ELb1ELb1ELb0ELb1ELb0ELb1ELb0ELb1ELb1ELb0EEENS1_21CollectiveEpilogueFwdINS6_IJSA_NS7_ILi256EEESB_EEES9_SE_SG_Li256ELb1ELb1ELb1ELb0EEENS1_36VarlenDynamicPersistentTileSchedulerILi128ELi96ELi256ELi128ELb1ELb1ELb1ELb0ELb1ELb1EEEEEEEEEvNT_6ParamsE:
	.zero		3584


//--------------------- .nv.constant0._ZN7cutlass13device_kernelIN5flash11enable_sm90INS1_16FlashAttnFwdSm90INS1_25CollectiveMainloopFwdSm90ILi2EN4cute5tupleIJNS5_1CILi1EEES8_S8_EEENS6_IJNS7_ILi128EEENS7_ILi96EEENS7_ILi64EEEEEELi256ENS_10bfloat16_tEfNS_4arch4Sm90ELb0ELb0ELb1ELb1ELb0ELb0ELb1ELb1ELb0ELb1ELb1ELb0EEENS1_21CollectiveEpilogueFwdINS6_IJSA_NS7_ILi256EEESB_EEES9_SE_SG_Li256ELb1ELb1ELb1ELb0EEENS1_36VarlenDynamicPersistentTileSchedulerILi128ELi96ELi256ELi128ELb1ELb1ELb1ELb0ELb1ELb1EEEEEEEEEvNT_6ParamsE --------------------------
	.section	.nv.constant0._ZN7cutlass13device_kernelIN5flash11enable_sm90INS1_16FlashAttnFwdSm90INS1_25CollectiveMainloopFwdSm90ILi2EN4cute5tupleIJNS5_1CILi1EEES8_S8_EEENS6_IJNS7_ILi128EEENS7_ILi96EEENS7_ILi64EEEEEELi256ENS_10bfloat16_tEfNS_4arch4Sm90ELb0ELb0ELb1ELb1ELb0ELb0ELb1ELb1ELb0ELb1ELb1ELb0EEENS1_21CollectiveEpilogueFwdINS6_IJSA_NS7_ILi256EEESB_EEES9_SE_SG_Li256ELb1ELb1ELb1ELb0EEENS1_36VarlenDynamicPersistentTileSchedulerILi128ELi96ELi256ELi128ELb1ELb1ELb1ELb0ELb1ELb1EEEEEEEEEvNT_6ParamsE,"a",@progbits
	.sectionflags	@""
	.align	4
.nv.constant0._ZN7cutlass13device_kernelIN5flash11enable_sm90INS1_16FlashAttnFwdSm90INS1_25CollectiveMainloopFwdSm90ILi2EN4cute5tupleIJNS5_1CILi1EEES8_S8_EEENS6_IJNS7_ILi128EEENS7_ILi96EEENS7_ILi64EEEEEELi256ENS_10bfloat16_tEfNS_4arch4Sm90ELb0ELb0ELb1ELb1ELb0ELb0ELb1ELb1ELb0ELb1ELb1ELb0EEENS1_21CollectiveEpilogueFwdINS6_IJSA_NS7_ILi256EEESB_EEES9_SE_SG_Li256ELb1ELb1ELb1ELb0EEENS1_36VarlenDynamicPersistentTileSchedulerILi128ELi96ELi256ELi128ELb1ELb1ELb1ELb0ELb1ELb1EEEEEEEEEvNT_6ParamsE:
	.zero		3840


//--------------------- .nv.constant0._ZN7cutlass13device_kernelIN5flash11enable_sm90INS1_16FlashAttnFwdSm90INS1_25CollectiveMainloopFwdSm90ILi2EN4cute5tupleIJNS5_1CILi1EEES8_S8_EEENS6_IJNS7_ILi128EEENS7_ILi96EEENS7_ILi64EEEEEELi256ENS_10bfloat16_tEfNS_4arch4Sm90ELb0ELb0ELb1ELb1ELb0ELb1ELb1ELb1ELb0ELb1ELb1ELb0EEENS1_21CollectiveEpilogueFwdINS6_IJSA_NS7_ILi256EEESB_EEES9_SE_SG_Li256ELb1ELb1ELb1ELb0EEENS1_36VarlenDynamicPersistentTileSchedulerILi128ELi96ELi256ELi128ELb1ELb1ELb1ELb0ELb1ELb1EEEEEEEEEvNT_6ParamsE --------------------------
	.section	.nv.constant0._ZN7cutlass13device_kernelIN5flash11enable_sm90INS1_16FlashAttnFwdSm90INS1_25CollectiveMainloopFwdSm90ILi2EN4cute5tupleIJNS5_1CILi1EEES8_S8_EEENS6_IJNS7_ILi128EEENS7_ILi96EEENS7_ILi64EEEEEELi256ENS_10bfloat16_tEfNS_4arch4Sm90ELb0ELb0ELb1ELb1ELb0ELb1ELb1ELb1ELb0ELb1ELb1ELb0EEENS1_21CollectiveEpilogueFwdINS6_IJSA_NS7_ILi256EEESB_EEES9_SE_SG_Li256ELb1ELb1ELb1ELb0EEENS1_36VarlenDynamicPersistentTileSchedulerILi128ELi96ELi256ELi128ELb1ELb1ELb1ELb0ELb1ELb1EEEEEEEEEvNT_6ParamsE,"a",@progbits
	.sectionflags	@""
	.align	4
.nv.constant0._ZN7cutlass13device_kernelIN5flash11enable_sm90INS1_16FlashAttnFwdSm90INS1_25CollectiveMainloopFwdSm90ILi2EN4cute5tupleIJNS5_1CILi1EEES8_S8_EEENS6_IJNS7_ILi128EEENS7_ILi96EEENS7_ILi64EEEEEELi256ENS_10bfloat16_tEfNS_4arch4Sm90ELb0ELb0ELb1ELb1ELb0ELb1ELb1ELb1ELb0ELb1ELb1ELb0EEENS1_21CollectiveEpilogueFwdINS6_IJSA_NS7_ILi256EEESB_EEES9_SE_SG_Li256ELb1ELb1ELb1ELb0EEENS1_36VarlenDynamicPersistentTileSchedulerILi128ELi96ELi256ELi128ELb1ELb1ELb1ELb0ELb1ELb1EEEEEEEEEvNT_6ParamsE:
	.zero		3840


//--------------------- .nv.constant0._ZN7cutlass13device_kernelIN5flash11enable_sm90INS1_16FlashAttnFwdSm90INS1_25CollectiveMainloopFwdSm90ILi2EN4cute5tupleIJNS5_1CILi1EEES8_S8_EEENS6_IJNS7_ILi128EEENS7_ILi96EEENS7_ILi64EEEEEELi256ENS_10bfloat16_tEfNS_4arch4Sm90ELb0ELb1ELb1ELb0ELb0ELb0ELb0ELb1ELb0ELb1ELb1ELb0EEENS1_21CollectiveEpilogueFwdINS6_IJSA_NS7_ILi256EEESB_EEES9_SE_SG_Li256ELb0ELb1ELb1ELb0EEENS1_19SingleTileSchedulerILb0ELb1ELb1ELi128EEEEEEEEEvNT_6ParamsE --------------------------
	.section	.nv.constant0._ZN7cutlass13device_kernelIN5flash11enable_sm90INS1_16FlashAttnFwdSm90INS1_25CollectiveMainloopFwdSm90ILi2EN4cute5tupleIJNS5_1CILi1EEES8_S8_EEENS6_IJNS7_ILi128EEENS7_ILi96EEENS7_ILi64EEEEEELi256ENS_10bfloat16_tEfNS_4arch4Sm90ELb0ELb1ELb1ELb0ELb0ELb0ELb0ELb1ELb0ELb1ELb1ELb0EEENS1_21CollectiveEpilogueFwdINS6_IJSA_NS7_ILi256EEESB_EEES9_SE_SG_Li256ELb0ELb1ELb1ELb0EEENS1_19SingleTileSchedulerILb0ELb1ELb1ELi128EEEEEEEEEvNT_6ParamsE,"a",@progbits
	.sectionflags	@""
	.align	4
.nv.constant0._ZN7cutlass13device_kernelIN5flash11enable_sm90INS1_16FlashAttnFwdSm90INS1_25CollectiveMainloopFwdSm90ILi2EN4cute5tupleIJNS5_1CILi1EEES8_S8_EEENS6_IJNS7_ILi128EEENS7_ILi96EEENS7_ILi64EEEEEELi256ENS_10bfloat16_tEfNS_4arch4Sm90ELb0ELb1ELb1ELb0ELb0ELb0ELb0ELb1ELb0ELb1ELb1ELb0EEENS1_21CollectiveEpilogueFwdINS6_IJSA_NS7_ILi256EEESB_EEES9_SE_SG_Li256ELb0ELb1ELb1ELb0EEENS1_19SingleTileSchedulerILb0ELb1ELb1ELi128EEEEEEEEEvNT_6ParamsE:
	.zero		3456


//--------------------- .nv.constant0._ZN7cutlass13device_kernelIN5flash11enable_sm90INS1_16FlashAttnFwdSm90INS1_25CollectiveMainloopFwdSm90ILi2EN4cute5tupleIJNS5_1CILi1EEES8_S8_EEENS6_IJNS7_ILi128EEENS7_ILi96EEENS7_ILi64EEEEEELi256ENS_10bfloat16_tEfNS_4arch4Sm90ELb0ELb1ELb1ELb0ELb0ELb0ELb1ELb1ELb0ELb1ELb1ELb0EEENS1_21CollectiveEpilogueFwdINS6_IJSA_NS7_ILi256EEESB_EEES9_SE_SG_Li256ELb0ELb1ELb1ELb0EEENS1_19SingleTileSchedulerILb0ELb1ELb1ELi128EEEEEEEEEvNT_6ParamsE --------------------------
	.section	.nv.constant0._ZN7cutlass13device_kernelIN5flash11enable_sm90INS1_16FlashAttnFwdSm90INS1_25CollectiveMainloopFwdSm90ILi2EN4cute5tupleIJNS5_1CILi1EEES8_S8_EEENS6_IJNS7_ILi128EEENS7_ILi96EEENS7_ILi64EEEEEELi256ENS_10bfloat16_tEfNS_4arch4Sm90ELb0ELb1ELb1ELb0ELb0ELb0ELb1ELb1ELb0ELb1ELb1ELb0EEENS1_21CollectiveEpilogueFwdINS6_IJSA_NS7_ILi256EEESB_EEES9_SE_SG_Li256ELb0ELb1ELb1ELb0EEENS1_19SingleTileSchedulerILb0ELb1ELb1ELi128EEEEEEEEEvNT_6ParamsE,"a",@progbits
	.sectionflags	@""
	.align	4
.nv.constant0._ZN7cutlass13device_kernelIN5flash11enable_sm90INS1_16FlashAttnFwdSm90INS1_25CollectiveMainloopFwdSm90ILi2EN4cute5tupleIJNS5_1CILi1EEES8_S8_EEENS6_IJNS7_ILi128EEENS7_ILi96EEENS7_ILi64EEEEEELi256ENS_10bfloat16_tEfNS_4arch4Sm90ELb0ELb1ELb1ELb0ELb0ELb0ELb1ELb1ELb0ELb1ELb1ELb0EEENS1_21CollectiveEpilogueFwdINS6_IJSA_NS7_ILi256EEESB_EEES9_SE_SG_Li256ELb0ELb1ELb1ELb0EEENS1_19SingleTileSchedulerILb0ELb1ELb1ELi128EEEEEEEEEvNT_6ParamsE:
	.zero		3712


//--------------------- .nv.constant0._ZN7cutlass13device_kernelIN5flash11enable_sm90INS1_16FlashAttnFwdSm90INS1_25CollectiveMainloopFwdSm90ILi2EN4cute5tupleIJNS5_1CILi1EEES8_S8_EEENS6_IJNS7_ILi128EEENS7_ILi96EEENS7_ILi64EEEEEELi256ENS_10bfloat16_tEfNS_4arch4Sm90ELb0ELb1ELb1ELb1ELb0ELb0ELb0ELb1ELb0ELb1ELb1ELb0EEENS1_21CollectiveEpilogueFwdINS6_IJSA_NS7_ILi256EEESB_EEES9_SE_SG_Li256ELb1ELb1ELb1ELb0EEENS1_36VarlenDynamicPersistentTileSchedulerILi128ELi96ELi256ELi128ELb1ELb1ELb1ELb1ELb0ELb1EEEEEEEEEvNT_6ParamsE --------------------------
	.section	.nv.constant0._ZN7cutlass13device_kernelIN5flash11enable_sm90INS1_16FlashAttnFwdSm90INS1_25CollectiveMainloopFwdSm90ILi2EN4cute5tupleIJNS5_1CILi1EEES8_S8_EEENS6_IJNS7_ILi128EEENS7_ILi96EEENS7_ILi64EEEEEELi256ENS_10bfloat16_tEfNS_4arch4Sm90ELb0ELb1ELb1ELb1ELb0ELb0ELb0ELb1ELb0ELb1ELb1ELb0EEENS1_21CollectiveEpilogueFwdINS6_IJSA_NS7_ILi256EEESB_EEES9_SE_SG_Li256ELb1ELb1ELb1ELb0EEENS1_36VarlenDynamicPersistentTileSchedulerILi128ELi96ELi256ELi128ELb1ELb1ELb1ELb1ELb0ELb1EEEEEEEEEvNT_6ParamsE,"a",@progbits
	.sectionflags	@""
	.align	4
.nv.constant0._ZN7cutlass13device_kernelIN5flash11enable_sm90INS1_16FlashAttnFwdSm90INS1_25CollectiveMainloopFwdSm90ILi2EN4cute5tupleIJNS5_1CILi1EEES8_S8_EEENS6_IJNS7_ILi128EEENS7_ILi96EEENS7_ILi64EEEEEELi256ENS_10bfloat16_tEfNS_4arch4Sm90ELb0ELb1ELb1ELb1ELb0ELb0ELb0ELb1ELb0ELb1ELb1ELb0EEENS1_21CollectiveEpilogueFwdINS6_IJSA_NS7_ILi256EEESB_EEES9_SE_SG_Li256ELb1ELb1ELb1ELb0EEENS1_36VarlenDynamicPersistentTileSchedulerILi128ELi96ELi256ELi128ELb1ELb1ELb1ELb1ELb0ELb1EEEEEEEEEvNT_6ParamsE:
	.zero		3584


//--------------------- .nv.constant0._ZN7cutlass13device_kernelIN5flash11enable_sm90INS1_16FlashAttnFwdSm90INS1_25CollectiveMainloopFwdSm90ILi2EN4cute5tupleIJNS5_1CILi1EEES8_S8_EEENS6_IJNS7_ILi128EEENS7_ILi96EEENS7_ILi64EEEEEELi256ENS_10bfloat16_tEfNS_4arch4Sm90ELb0ELb1ELb1ELb1ELb0ELb1ELb0ELb1ELb0ELb1ELb1ELb0EEENS1_21CollectiveEpilogueFwdINS6_IJSA_NS7_ILi256EEESB_EEES9_SE_SG_Li256ELb1ELb1ELb1ELb0EEENS1_36VarlenDynamicPersistentTileSchedulerILi128ELi96ELi256ELi128ELb1ELb1ELb1ELb1ELb0ELb1EEEEEEEEEvNT_6ParamsE --------------------------
	.section	.nv.constant0._ZN7cutlass13device_kernelIN5flash11enable_sm90INS1_16FlashAttnFwdSm90INS1_25CollectiveMainloopFwdSm90ILi2EN4cute5tupleIJNS5_1CILi1EEES8_S8_EEENS6_IJNS7_ILi128EEENS7_ILi96EEENS7_ILi64EEEEEELi256ENS_10bfloat16_tEfNS_4arch4Sm90ELb0ELb1ELb1ELb1ELb0ELb1ELb0ELb1ELb0ELb1ELb1ELb0EEENS1_21CollectiveEpilogueFwdINS6_IJSA_NS7_ILi256EEESB_EEES9_SE_SG_Li256ELb1ELb1ELb1ELb0EEENS1_36VarlenDynamicPersistentTileSchedulerILi128ELi96ELi256ELi128ELb1ELb1ELb1ELb1ELb0ELb1EEEEEEEEEvNT_6ParamsE,"a",@progbits
	.sectionflags	@""
	.align	4
.nv.constant0._ZN7cutlass13device_kernelIN5flash11enable_sm90INS1_16FlashAttnFwdSm90INS1_25CollectiveMainloopFwdSm90ILi2EN4cute5tupleIJNS5_1CILi1EEES8_S8_EEENS6_IJNS7_ILi128EEENS7_ILi96EEENS7_ILi64EEEEEELi256ENS_10bfloat16_tEfNS_4arch4Sm90ELb0ELb1ELb1ELb1ELb0ELb1ELb0ELb1ELb0ELb1ELb1ELb0EEENS1_21CollectiveEpilogueFwdINS6_IJSA_NS7_ILi256EEESB_EEES9_SE_SG_Li256ELb1ELb1ELb1ELb0EEENS1_36VarlenDynamicPersistentTileSchedulerILi128ELi96ELi256ELi128ELb1ELb1ELb1ELb1ELb0ELb1EEEEEEEEEvNT_6ParamsE:
	.zero		3584


//--------------------- .nv.constant0._ZN7cutlass13device_kernelIN5flash11enable_sm90INS1_16FlashAttnFwdSm90INS1_25CollectiveMainloopFwdSm90ILi2EN4cute5tupleIJNS5_1CILi1EEES8_S8_EEENS6_IJNS7_ILi128EEENS7_ILi96EEENS7_ILi64EEEEEELi256ENS_10bfloat16_tEfNS_4arch4Sm90ELb0ELb1ELb1ELb1ELb0ELb0ELb1ELb1ELb0ELb1ELb1ELb0EEENS1_21CollectiveEpilogueFwdINS6_IJSA_NS7_ILi256EEESB_EEES9_SE_SG_Li256ELb1ELb1ELb1ELb0EEENS1_36VarlenDynamicPersistentTileSchedulerILi128ELi96ELi256ELi128ELb1ELb1ELb1ELb1ELb0ELb1EEEEEEEEEvNT_6ParamsE --------------------------
	.section	.nv.constant0._ZN7cutlass13device_kernelIN5flash11enable_sm90INS1_16FlashAttnFwdSm90INS1_25CollectiveMainloopFwdSm90ILi2EN4cute5tupleIJNS5_1CILi1EEES8_S8_EEENS6_IJNS7_ILi128EEENS7_ILi96EEENS7_ILi64EEEEEELi256ENS_10bfloat16_tEfNS_4arch4Sm90ELb0ELb1ELb1ELb1ELb0ELb0ELb1ELb1ELb0ELb1ELb1ELb0EEENS1_21CollectiveEpilogueFwdINS6_IJSA_NS7_ILi256EEESB_EEES9_SE_SG_Li256ELb1ELb1ELb1ELb0EEENS1_36VarlenDynamicPersistentTileSchedulerILi128ELi96ELi256ELi128ELb1ELb1ELb1ELb1ELb0ELb1EEEEEEEEEvNT_6ParamsE,"a",@progbits
	.sectionflags	@""
	.align	4
.nv.constant0._ZN7cutlass13device_kernelIN5flash11enable_sm90INS1_16FlashAttnFwdSm90INS1_25CollectiveMainloopFwdSm90ILi2EN4cute5tupleIJNS5_1CILi1EEES8_S8_EEENS6_IJNS7_ILi128EEENS7_ILi96EEENS7_ILi64EEEEEELi256ENS_10bfloat16_tEfNS_4arch4Sm90ELb0ELb1ELb1ELb1ELb0ELb0ELb1ELb1ELb0ELb1ELb1ELb0EEENS1_21CollectiveEpilogueFwdINS6_IJSA_NS7_ILi256EEESB_EEES9_SE_SG_Li256ELb1ELb1ELb1ELb0EEENS1_36VarlenDynamicPersistentTileSchedulerILi128ELi96ELi256ELi128ELb1ELb1ELb1ELb1ELb0ELb1EEEEEEEEEvNT_6ParamsE:
	.zero		3840


//--------------------- .nv.constant0._ZN7cutlass13device_kernelIN5flash11enable_sm90INS1_16FlashAttnFwdSm90INS1_25CollectiveMainloopFwdSm90ILi2EN4cute5tupleIJNS5_1CILi1EEES8_S8_EEENS6_IJNS7_ILi128EEENS7_ILi96EEENS7_ILi64EEEEEELi256ENS_10bfloat16_tEfNS_4arch4Sm90ELb0ELb1ELb1ELb1ELb0ELb1ELb1ELb1ELb0ELb1ELb1ELb0EEENS1_21CollectiveEpilogueFwdINS6_IJSA_NS7_ILi256EEESB_EEES9_SE_SG_Li256ELb1ELb1ELb1ELb0EEENS1_36VarlenDynamicPersistentTileSchedulerILi128ELi96ELi256ELi128ELb1ELb1ELb1ELb1ELb0ELb1EEEEEEEEEvNT_6ParamsE --------------------------
	.section	.nv.constant0._ZN7cutlass13device_kernelIN5flash11enable_sm90INS1_16FlashAttnFwdSm90INS1_25CollectiveMainloopFwdSm90ILi2EN4cute5tupleIJNS5_1CILi1EEES8_S8_EEENS6_IJNS7_ILi128EEENS7_ILi96EEENS7_ILi64EEEEEELi256ENS_10bfloat16_tEfNS_4arch4Sm90ELb0ELb1ELb1ELb1ELb0ELb1ELb1ELb1ELb0ELb1ELb1ELb0EEENS1_21CollectiveEpilogueFwdINS6_IJSA_NS7_ILi256EEESB_EEES9_SE_SG_Li256ELb1ELb1ELb1ELb0EEENS1_36VarlenDynamicPersistentTileSchedulerILi128ELi96ELi256ELi128ELb1ELb1ELb1ELb1ELb0ELb1EEEEEEEEEvNT_6ParamsE,"a",@progbits
	.sectionflags	@""
	.align	4
.nv.constant0._ZN7cutlass13device_kernelIN5flash11enable_sm90INS1_16FlashAttnFwdSm90INS1_25CollectiveMainloopFwdSm90ILi2EN4cute5tupleIJNS5_1CILi1EEES8_S8_EEENS6_IJNS7_ILi128EEENS7_ILi96EEENS7_ILi64EEEEEELi256ENS_10bfloat16_tEfNS_4arch4Sm90ELb0ELb1ELb1ELb1ELb0ELb1ELb1ELb1ELb0ELb1ELb1ELb0EEENS1_21CollectiveEpilogueFwdINS6_IJSA_NS7_ILi256EEESB_EEES9_SE_SG_Li256ELb1ELb1ELb1ELb0EEENS1_36VarlenDynamicPersistentTileSchedulerILi128ELi96ELi256ELi128ELb1ELb1ELb1ELb1ELb0ELb1EEEEEEEEEvNT_6ParamsE:
	.zero		3840


//--------------------- .nv.constant0._ZN7cutlass13device_kernelIN5flash11enable_sm90INS1_16FlashAttnFwdSm90INS1_25CollectiveMainloopFwdSm90ILi2EN4cute5tupleIJNS5_1CILi1EEES8_S8_EEENS6_IJNS7_ILi128EEENS7_ILi96EEENS7_ILi64EEEEEELi256ENS_10bfloat16_tEfNS_4arch4Sm90ELb1ELb0ELb1ELb0ELb0ELb0ELb0ELb1ELb0ELb1ELb1ELb0EEENS1_21CollectiveEpilogueFwdINS6_IJSA_NS7_ILi256EEESB_EEES9_SE_SG_Li256ELb0ELb1ELb1ELb0EEENS1_19SingleTileSchedulerILb0ELb1ELb1ELi128EEEEEEEEEvNT_6ParamsE --------------------------
	.section	.nv.constant0._ZN7cutlass13device_kernelIN5flash11enable_sm90INS1_16FlashAttnFwdSm90INS1_25CollectiveMainloopFwdSm90ILi2EN4cute5tupleIJNS5_1CILi1EEES8_S8_EEENS6_IJNS7_ILi128EEENS7_ILi96EEENS7_ILi64EEEEEELi256ENS_10bfloat16_tEfNS_4arch4Sm90ELb1ELb0ELb1ELb0ELb0ELb0ELb0ELb1ELb0ELb1ELb1ELb0EEENS1_21CollectiveEpilogueFwdINS6_IJSA_NS7_ILi256EEESB_EEES9_SE_SG_Li256ELb0ELb1ELb1ELb0EEENS1_19SingleTileSchedulerILb0ELb1ELb1ELi128EEEEEEEEEvNT_6ParamsE,"a",@progbits
	.sectionflags	@""
	.align	4
.nv.constant0._ZN7cutlass13device_kernelIN5flash11enable_sm90INS1_16FlashAttnFwdSm90INS1_25CollectiveMainloopFwdSm90ILi2EN4cute5tupleIJNS5_1CILi1EEES8_S8_EEENS6_IJNS7_ILi128EEENS7_ILi96EEENS7_ILi64EEEEEELi256ENS_10bfloat16_tEfNS_4arch4Sm90ELb1ELb0ELb1ELb0ELb0ELb0ELb0ELb1ELb0ELb1ELb1ELb0EEENS1_21CollectiveEpilogueFwdINS6_IJSA_NS7_ILi256EEESB_EEES9_SE_SG_Li256ELb0ELb1ELb1ELb0EEENS1_19SingleTileSchedulerILb0ELb1ELb1ELi128EEEEEEEEEvNT_6ParamsE:
	.zero		3456


//--------------------- .nv.constant0._ZN7cutlass13device_kernelIN5flash11enable_sm90INS1_16FlashAttnFwdSm90INS1_25CollectiveMainloopFwdSm90ILi2EN4cute5tupleIJNS5_1CILi1EEES8_S8_EEENS6_IJNS7_ILi128EEENS7_ILi96EEENS7_ILi64EEEEEELi256ENS_10bfloat16_tEfNS_4arch4Sm90ELb1ELb0ELb1ELb0ELb0ELb0ELb1ELb1ELb0ELb1ELb1ELb0EEENS1_21CollectiveEpilogueFwdINS6_IJSA_NS7_ILi256EEESB_EEES9_SE_SG_Li256ELb0ELb1ELb1ELb0EEENS1_19SingleTileSchedulerILb0ELb1ELb1ELi128EEEEEEEEEvNT_6ParamsE --------------------------
	.section	.nv.constant0._ZN7cutlass13device_kernelIN5flash11enable_sm90INS1_16FlashAttnFwdSm90INS1_25CollectiveMainloopFwdSm90ILi2EN4cute5tupleIJNS5_1CILi1EEES8_S8_EEENS6_IJNS7_ILi128EEENS7_ILi96EEENS7_ILi64EEEEEELi256ENS_10bfloat16_tEfNS_4arch4Sm90ELb1ELb0ELb1ELb0ELb0ELb0ELb1ELb1ELb0ELb1ELb1ELb0EEENS1_21CollectiveEpilogueFwdINS6_IJSA_NS7_ILi256EEESB_EEES9_SE_SG_Li256ELb0ELb1ELb1ELb0EEENS1_19SingleTileSchedulerILb0ELb1ELb1ELi128EEEEEEEEEvNT_6ParamsE,"a",@progbits
	.sectionflags	@""
	.align	4
.nv.constant0._ZN7cutlass13device_kernelIN5flash11enable_sm90INS1_16FlashAttnFwdSm90INS1_25CollectiveMainloopFwdSm90ILi2EN4cute5tupleIJNS5_1CILi1EEES8_S8_EEENS6_IJNS7_ILi128EEENS7_ILi96EEENS7_ILi64EEEEEELi256ENS_10bfloat16_tEfNS_4arch4Sm90ELb1ELb0ELb1ELb0ELb0ELb0ELb1ELb1ELb0ELb1ELb1ELb0EEENS1_21CollectiveEpilogueFwdINS6_IJSA_NS7_ILi256EEESB_EEES9_SE_SG_Li256ELb0ELb1ELb1ELb0EEENS1_19SingleTileSchedulerILb0ELb1ELb1ELi128EEEEEEEEEvNT_6ParamsE:
	.zero		3712


//--------------------- .nv.constant0._ZN7cutlass13device_kernelIN5flash11enable_sm90INS1_16FlashAttnFwdSm90INS1_25CollectiveMainloopFwdSm90ILi2EN4cute5tupleIJNS5_1CILi1EEES8_S8_EEENS6_IJNS7_ILi128EEENS7_ILi96EEENS7_ILi64EEEEEELi256ENS_10bfloat16_tEfNS_4arch4Sm90ELb1ELb0ELb1ELb1ELb0ELb0ELb0ELb1ELb0ELb1ELb1ELb0EEENS1_21CollectiveEpilogueFwdINS6_IJSA_NS7_ILi256EEESB_EEES9_SE_SG_Li256ELb1ELb1ELb1ELb0EEENS1_36VarlenDynamicPersistentTileSchedulerILi128ELi96ELi256ELi128ELb1ELb1ELb1ELb1ELb1ELb1EEEEEEEEEvNT_6ParamsE --------------------------
	.section	.nv.constant0._ZN7cutlass13device_kernelIN5flash11enable_sm90INS1_16FlashAttnFwdSm90INS1_25CollectiveMainloopFwdSm90ILi2EN4cute5tupleIJNS5_1CILi1EEES8_S8_EEENS6_IJNS7_ILi128EEENS7_ILi96EEENS7_ILi64EEEEEELi256ENS_10bfloat16_tEfNS_4arch4Sm90ELb1ELb0ELb1ELb1ELb0ELb0ELb0ELb1ELb0ELb1ELb1ELb0EEENS1_21CollectiveEpilogueFwdINS6_IJSA_NS7_ILi256EEESB_EEES9_SE_SG_Li256ELb1ELb1ELb1ELb0EEENS1_36VarlenDynamicPersistentTileSchedulerILi128ELi96ELi256ELi128ELb1ELb1ELb1ELb1ELb1ELb1EEEEEEEEEvNT_6ParamsE,"a",@progbits
	.sectionflags	@""
	.align	4
.nv.constant0._ZN7cutlass13device_kernelIN5flash11enable_sm90INS1_16FlashAttnFwdSm90INS1_25CollectiveMainloopFwdSm90ILi2EN4cute5tupleIJNS5_1CILi1EEES8_S8_EEENS6_IJNS7_ILi128EEENS7_ILi96EEENS7_ILi64EEEEEELi256ENS_10bfloat16_tEfNS_4arch4Sm90ELb1ELb0ELb1ELb1ELb0ELb0ELb0ELb1ELb0ELb1ELb1ELb0EEENS1_21CollectiveEpilogueFwdINS6_IJSA_NS7_ILi256EEESB_EEES9_SE_SG_Li256ELb1ELb1ELb1ELb0EEENS1_36VarlenDynamicPersistentTileSchedulerILi128ELi96ELi256ELi128ELb1ELb1ELb1ELb1ELb1ELb1EEEEEEEEEvNT_6ParamsE:
	.zero		3584


//--------------------- .nv.constant0._ZN7cutlass13device_kernelIN5flash11enable_sm90INS1_16FlashAttnFwdSm90INS1_25CollectiveMainloopFwdSm90ILi2EN4cute5tupleIJNS5_1CILi1EEES8_S8_EEENS6_IJNS7_ILi128EEENS7_ILi96EEENS7_ILi64EEEEEELi256ENS_10bfloat16_tEfNS_4arch4Sm90ELb1ELb0ELb1ELb1ELb0ELb1ELb0ELb1ELb0ELb1ELb1ELb0EEENS1_21CollectiveEpilogueFwdINS6_IJSA_NS7_ILi256EEESB_EEES9_SE_SG_Li256ELb1ELb1ELb1ELb0EEENS1_36VarlenDynamicPersistentTileSchedulerILi128ELi96ELi256ELi128ELb1ELb1ELb1ELb1ELb1ELb1EEEEEEEEEvNT_6ParamsE --------------------------
	.section	.nv.constant0._ZN7cutlass13device_kernelIN5flash11enable_sm90INS1_16FlashAttnFwdSm90INS1_25CollectiveMainloopFwdSm90ILi2EN4cute5tupleIJNS5_1CILi1EEES8_S8_EEENS6_IJNS7_ILi128EEENS7_ILi96EEENS7_ILi64EEEEEELi256ENS_10bfloat16_tEfNS_4arch4Sm90ELb1ELb0ELb1ELb1ELb0ELb1ELb0ELb1ELb0ELb1ELb1ELb0EEENS1_21CollectiveEpilogueFwdINS6_IJSA_NS7_ILi256EEESB_EEES9_SE_SG_Li256ELb1ELb1ELb1ELb0EEENS1_36VarlenDynamicPersistentTileSchedulerILi128ELi96ELi256ELi128ELb1ELb1ELb1ELb1ELb1ELb1EEEEEEEEEvNT_6ParamsE,"a",@progbits
	.sectionflags	@""
	.align	4
.nv.constant0._ZN7cutlass13device_kernelIN5flash11enable_sm90INS1_16FlashAttnFwdSm90INS1_25CollectiveMainloopFwdSm90ILi2EN4cute5tupleIJNS5_1CILi1EEES8_S8_EEENS6_IJNS7_ILi128EEENS7_ILi96EEENS7_ILi64EEEEEELi256ENS_10bfloat16_tEfNS_4arch4Sm90ELb1ELb0ELb1ELb1ELb0ELb1ELb0ELb1ELb0ELb1ELb1ELb0EEENS1_21CollectiveEpilogueFwdINS6_IJSA_NS7_ILi256EEESB_EEES9_SE_SG_Li256ELb1ELb1ELb1ELb0EEENS1_36VarlenDynamicPersistentTileSchedulerILi128ELi96ELi256ELi128ELb1ELb1ELb1ELb1ELb1ELb1EEEEEEEEEvNT_6ParamsE:
	.zero		3584


//--------------------- .nv.constant0._ZN7cutlass13device_kernelIN5flash11enable_sm90INS1_16FlashAttnFwdSm90INS1_25CollectiveMainloopFwdSm90ILi2EN4cute5tupleIJNS5_1CILi1EEES8_S8_EEENS6_IJNS7_ILi128EEENS7_ILi96EEENS7_ILi64EEEEEELi256ENS_10bfloat16_tEfNS_4arch4Sm90ELb1ELb0ELb1ELb1ELb0ELb0ELb1ELb1ELb0ELb1ELb1ELb0EEENS1_21CollectiveEpilogueFwdINS6_IJSA_NS7_ILi256EEESB_EEES9_SE_SG_Li256ELb1ELb1ELb1ELb0EEENS1_36VarlenDynamicPersistentTileSchedulerILi128ELi96ELi256ELi128ELb1ELb1ELb1ELb1ELb1ELb1EEEEEEEEEvNT_6ParamsE --------------------------
	.section	.nv.constant0._ZN7cutlass13device_kernelIN5flash11enable_sm90INS1_16FlashAttnFwdSm90INS1_25CollectiveMainloopFwdSm90ILi2EN4cute5tupleIJNS5_1CILi1EEES8_S8_EEENS6_IJNS7_ILi128EEENS7_ILi96EEENS7_ILi64EEEEEELi256ENS_10bfloat16_tEfNS_4arch4Sm90ELb1ELb0ELb1ELb1ELb0ELb0ELb1ELb1ELb0ELb1ELb1ELb0EEENS1_21CollectiveEpilogueFwdINS6_IJSA_NS7_ILi256EEESB_EEES9_SE_SG_Li256ELb1ELb1ELb1ELb0EEENS1_36VarlenDynamicPersistentTileSchedulerILi128ELi96ELi256ELi128ELb1ELb1ELb1ELb1ELb1ELb1EEEEEEEEEvNT_6ParamsE,"a",@progbits
	.sectionflags	@""
	.align	4
.nv.constant0._ZN7cutlass13device_kernelIN5flash11enable_sm90INS1_16FlashAttnFwdSm90INS1_25CollectiveMainloopFwdSm90ILi2EN4cute5tupleIJNS5_1CILi1EEES8_S8_EEENS6_IJNS7_ILi128EEENS7_ILi96EEENS7_ILi64EEEEEELi256ENS_10bfloat16_tEfNS_4arch4Sm90ELb1ELb0ELb1ELb1ELb0ELb0ELb1ELb1ELb0ELb1ELb1ELb0EEENS1_21CollectiveEpilogueFwdINS6_IJSA_NS7_ILi256EEESB_EEES9_SE_SG_Li256ELb1ELb1ELb1ELb0EEENS1_36VarlenDynamicPersistentTileSchedulerILi128ELi96ELi256ELi128ELb1ELb1ELb1ELb1ELb1ELb1EEEEEEEEEvNT_6ParamsE:
	.zero		3840


//--------------------- .nv.constant0._ZN7cutlass13device_kernelIN5flash11enable_sm90INS1_16FlashAttnFwdSm90INS1_25CollectiveMainloopFwdSm90ILi2EN4cute5tupleIJNS5_1CILi1EEES8_S8_EEENS6_IJNS7_ILi128EEENS7_ILi96EEENS7_ILi64EEEEEELi256ENS_10bfloat16_tEfNS_4arch4Sm90ELb1ELb0ELb1ELb1ELb0ELb1ELb1ELb1ELb0ELb1ELb1ELb0EEENS1_21CollectiveEpilogueFwdINS6_IJSA_NS7_ILi256EEESB_EEES9_SE_SG_Li256ELb1ELb1ELb1ELb0EEENS1_36VarlenDynamicPersistentTileSchedulerILi128ELi96ELi256ELi128ELb1ELb1ELb1ELb1ELb1ELb1EEEEEEEEEvNT_6ParamsE --------------------------
	.section	.nv.constant0._ZN7cutlass13device_kernelIN5flash11enable_sm90INS1_16FlashAttnFwdSm90INS1_25CollectiveMainloopFwdSm90ILi2EN4cute5tupleIJNS5_1CILi1EEES8_S8_EEENS6_IJNS7_ILi128EEENS7_ILi96EEENS7_ILi64EEEEEELi256ENS_10bfloat16_tEfNS_4arch4Sm90ELb1ELb0ELb1ELb1ELb0ELb1ELb1ELb1ELb0ELb1ELb1ELb0EEENS1_21CollectiveEpilogueFwdINS6_IJSA_NS7_ILi256EEESB_EEES9_SE_SG_Li256ELb1ELb1ELb1ELb0EEENS1_36VarlenDynamicPersistentTileSchedulerILi128ELi96ELi256ELi128ELb1ELb1ELb1ELb1ELb1ELb1EEEEEEEEEvNT_6ParamsE,"a",@progbits
	.sectionflags	@""
	.align	4
.nv.constant0._ZN7cutlass13device_kernelIN5flash11enable_sm90INS1_16FlashAttnFwdSm90INS1_25CollectiveMainloopFwdSm90ILi2EN4cute5tupleIJNS5_1CILi1EEES8_S8_EEENS6_IJNS7_ILi128EEENS7_ILi96EEENS7_ILi64EEEEEELi256ENS_10bfloat16_tEfNS_4arch4Sm90ELb1ELb0ELb1ELb1ELb0ELb1ELb1ELb1ELb0ELb1ELb1ELb0EEENS1_21CollectiveEpilogueFwdINS6_IJSA_NS7_ILi256EEESB_EEES9_SE_SG_Li256ELb1ELb1ELb1ELb0EEENS1_36VarlenDynamicPersistentTileSchedulerILi128ELi96ELi256ELi128ELb1ELb1ELb1ELb1ELb1ELb1EEEEEEEEEvNT_6ParamsE:
	.zero		3840


//--------------------- SYMBOLS --------------------------

	.type		.nv.reservedSmem.offset0,@object
	.size		.nv.reservedSmem.offset0,0x4
